// auto-generated by cutlass_sweep.gemm — config: {"arch": "sm_90", "cluster_m": 2, "cluster_n": 1, "dtype": "fp16", "dtype_b": "fp16", "layout": "nt", "stages": 0, "tile_k": 128, "tile_m": 192, "tile_n": 256}
#include "cutlass/cutlass.h"
#include "cutlass/gemm/collective/collective_builder.hpp"
#include "cutlass/gemm/device/gemm_universal_adapter.h"
#include "cutlass/gemm/kernel/gemm_universal.hpp"
#include "cutlass/epilogue/collective/collective_builder.hpp"

using ElemA = cutlass::half_t;
using ElemB = cutlass::half_t;
using ElemCD = cutlass::half_t;
using Acc  = float;
using TileShape    = cute::Shape<cute::_192, cute::_256, cute::_128>;
using ClusterShape = cute::Shape<cute::_2, cute::_1, cute::_1>;

using CollectiveEpilogue = typename cutlass::epilogue::collective::CollectiveBuilder<
    cutlass::arch::Sm90, cutlass::arch::OpClassTensorOp,
    TileShape, ClusterShape,
    cutlass::epilogue::collective::EpilogueTileAuto,
    Acc, Acc,
    ElemCD, cutlass::layout::RowMajor, 128 / cutlass::sizeof_bits<ElemCD>::value,
    ElemCD, cutlass::layout::RowMajor, 128 / cutlass::sizeof_bits<ElemCD>::value,
    cutlass::epilogue::collective::EpilogueScheduleAuto
  >::CollectiveOp;

using CollectiveMainloop = typename cutlass::gemm::collective::CollectiveBuilder<
    cutlass::arch::Sm90, cutlass::arch::OpClassTensorOp,
    ElemA, cutlass::layout::RowMajor, 128 / cutlass::sizeof_bits<ElemA>::value,
    ElemB, cutlass::layout::ColumnMajor, 128 / cutlass::sizeof_bits<ElemB>::value,
    Acc,
    TileShape, ClusterShape,
    cutlass::gemm::collective::StageCountAutoCarveout<static_cast<int>(sizeof(typename CollectiveEpilogue::SharedStorage))>,
    cutlass::gemm::collective::KernelScheduleAuto
  >::CollectiveOp;

using GemmKernel = cutlass::gemm::kernel::GemmUniversal<
    cute::Shape<int,int,int,int>,
    CollectiveMainloop,
    CollectiveEpilogue
>;
using Gemm = cutlass::gemm::device::GemmUniversalAdapter<GemmKernel>;

// Force the device kernel symbol into the cubin without needing a host main.
auto* _anchor = &cutlass::device_kernel<GemmKernel>;


// ===== COMPILED SASS (sm_90a) =====

	.target	sm_90a

	.elftype	@"ET_EXEC"


//--------------------- .note.nv.tkinfo           --------------------------
	.section	.note.nv.tkinfo,"",@"SHT_NOTE"
	.sectionflags	@"SHF_NOTE_NV_TKINFO"
	.tkinfo
        /*0018*/ 	.word	0x00000002
        /*0030*/ 	.string	""
        /*0030*/ 	.string	"ptxas"
        /*0030*/ 	.string	"Cuda compilation tools, release 13.0, V13.0.88"
        /*0030*/ 	.string	"Build cuda_13.0.r13.0/compiler.36424714_0"
        /*0030*/ 	.string	"-arch sm_90a -m 64 "



//--------------------- .note.nv.cuinfo           --------------------------
	.section	.note.nv.cuinfo,"",@"SHT_NOTE"
	.sectionflags	@"SHF_NOTE_NV_CUINFO"
        /*0018*/ 	.short	0x0002
        /*001a*/ 	.short	0x005a
        /*001c*/ 	.short	0x0082
	.zero		2


//--------------------- .nv.info                  --------------------------
	.section	.nv.info,"",@"SHT_CUDA_INFO"
	.align	4


	//----- nvinfo : EIATTR_REGCOUNT
	.align		4
        /*0000*/ 	.byte	0x04, 0x2f
        /*0002*/ 	.short	(.L_15 - .L_14)
	.align		4
.L_14:
        /*0004*/ 	.word	index@(_ZN7cutlass13device_kernelINS_4gemm6kernel13GemmUniversalIN4cute5tupleIJiiiiEEENS1_10collective13CollectiveMmaINS1_34MainloopSm90TmaGmmaWarpSpecializedILi2ENS5_IJNS4_1CILi2EEENSA_ILi1EEESC_EEENS1_35KernelTmaWarpSpecializedCooperativeEEENS5_IJNSA_ILi192EEENSA_ILi256EEENSA_ILi128EEEEEENS_6half_tENS5_IJlSC_lEEESK_SL_NS4_8TiledMMAINS4_8MMA_AtomIJNS4_4SM904GMMA26MMA_64x256x16_F32F16F16_SSILNSP_5MajorE0ELSR_0ELNSP_7ScaleInE1ELSS_1EEEEEENS4_6LayoutISD_NS5_IJSC_NSA_ILi0EEESW_EEEEENS5_IJNS4_10UnderscoreESZ_SZ_EEEEENS4_13SM90_TMA_LOADENS4_14ComposedLayoutINS4_7SwizzleILi3ELi4ELi3EEENS4_18smem_ptr_flag_bitsILi16EEENSV_INS5_IJNSA_ILi8EEENSA_ILi64EEEEEENS5_IJS19_SC_EEEEEEEvNS4_8identityENS4_23SM90_TMA_LOAD_MULTICASTES1D_vS1E_EENS_8epilogue10collective6detail29Sm90TmaWarpSpecializedAdapterINS1I_15DefaultEpilogueISK_SL_SL_NS1H_6thread17LinearCombinationISK_Li1EffLNS1M_9ScaleType4KindE0ELNS_15FloatRoundStyleE2ESK_EENS1_15EpilogueDefaultEEEEEvvEEEEvNT_6ParamsE)
        /*0008*/ 	.word	0x000000a8


	//----- nvinfo : EIATTR_FRAME_SIZE
	.align		4
.L_15:
        /*000c*/ 	.byte	0x04, 0x11
        /*000e*/ 	.short	(.L_17 - .L_16)
	.align		4
.L_16:
        /*0010*/ 	.word	index@(_ZN7cutlass13device_kernelINS_4gemm6kernel13GemmUniversalIN4cute5tupleIJiiiiEEENS1_10collective13CollectiveMmaINS1_34MainloopSm90TmaGmmaWarpSpecializedILi2ENS5_IJNS4_1CILi2EEENSA_ILi1EEESC_EEENS1_35KernelTmaWarpSpecializedCooperativeEEENS5_IJNSA_ILi192EEENSA_ILi256EEENSA_ILi128EEEEEENS_6half_tENS5_IJlSC_lEEESK_SL_NS4_8TiledMMAINS4_8MMA_AtomIJNS4_4SM904GMMA26MMA_64x256x16_F32F16F16_SSILNSP_5MajorE0ELSR_0ELNSP_7ScaleInE1ELSS_1EEEEEENS4_6LayoutISD_NS5_IJSC_NSA_ILi0EEESW_EEEEENS5_IJNS4_10UnderscoreESZ_SZ_EEEEENS4_13SM90_TMA_LOADENS4_14ComposedLayoutINS4_7SwizzleILi3ELi4ELi3EEENS4_18smem_ptr_flag_bitsILi16EEENSV_INS5_IJNSA_ILi8EEENSA_ILi64EEEEEENS5_IJS19_SC_EEEEEEEvNS4_8identityENS4_23SM90_TMA_LOAD_MULTICASTES1D_vS1E_EENS_8epilogue10collective6detail29Sm90TmaWarpSpecializedAdapterINS1I_15DefaultEpilogueISK_SL_SL_NS1H_6thread17LinearCombinationISK_Li1EffLNS1M_9ScaleType4KindE0ELNS_15FloatRoundStyleE2ESK_EENS1_15EpilogueDefaultEEEEEvvEEEEvNT_6ParamsE)
        /*0014*/ 	.word	0x00000d80


	//----- nvinfo : EIATTR_MIN_STACK_SIZE
	.align		4
.L_17:
        /*0018*/ 	.byte	0x04, 0x12
        /*001a*/ 	.short	(.L_19 - .L_18)
	.align		4
.L_18:
        /*001c*/ 	.word	index@(_ZN7cutlass13device_kernelINS_4gemm6kernel13GemmUniversalIN4cute5tupleIJiiiiEEENS1_10collective13CollectiveMmaINS1_34MainloopSm90TmaGmmaWarpSpecializedILi2ENS5_IJNS4_1CILi2EEENSA_ILi1EEESC_EEENS1_35KernelTmaWarpSpecializedCooperativeEEENS5_IJNSA_ILi192EEENSA_ILi256EEENSA_ILi128EEEEEENS_6half_tENS5_IJlSC_lEEESK_SL_NS4_8TiledMMAINS4_8MMA_AtomIJNS4_4SM904GMMA26MMA_64x256x16_F32F16F16_SSILNSP_5MajorE0ELSR_0ELNSP_7ScaleInE1ELSS_1EEEEEENS4_6LayoutISD_NS5_IJSC_NSA_ILi0EEESW_EEEEENS5_IJNS4_10UnderscoreESZ_SZ_EEEEENS4_13SM90_TMA_LOADENS4_14ComposedLayoutINS4_7SwizzleILi3ELi4ELi3EEENS4_18smem_ptr_flag_bitsILi16EEENSV_INS5_IJNSA_ILi8EEENSA_ILi64EEEEEENS5_IJS19_SC_EEEEEEEvNS4_8identityENS4_23SM90_TMA_LOAD_MULTICASTES1D_vS1E_EENS_8epilogue10collective6detail29Sm90TmaWarpSpecializedAdapterINS1I_15DefaultEpilogueISK_SL_SL_NS1H_6thread17LinearCombinationISK_Li1EffLNS1M_9ScaleType4KindE0ELNS_15FloatRoundStyleE2ESK_EENS1_15EpilogueDefaultEEEEEvvEEEEvNT_6ParamsE)
        /*0020*/ 	.word	0x00000d80
.L_19:


//--------------------- .nv.compat                --------------------------
	.section	.nv.compat,"",@"SHT_CUDA_COMPAT_INFO"
	.align	4
        /*0000*/ 	.byte	0x02, 0x09, 0x01, 0x00, 0x02, 0x02, 0x04, 0x00, 0x02, 0x05, 0x05, 0x00, 0x03, 0x07, 0x01, 0x01
        /*0010*/ 	.byte	0x02, 0x03, 0x01, 0x00, 0x02, 0x06, 0x01, 0x00, 0x04, 0x0b, 0x08, 0x00, 0x00, 0x00, 0x00, 0x00
        /*0020*/ 	.byte	0x00, 0x00, 0x00, 0x00


//--------------------- .nv.info._ZN7cutlass13device_kernelINS_4gemm6kernel13GemmUniversalIN4cute5tupleIJiiiiEEENS1_10collective13CollectiveMmaINS1_34MainloopSm90TmaGmmaWarpSpecializedILi2ENS5_IJNS4_1CILi2EEENSA_ILi1EEESC_EEENS1_35KernelTmaWarpSpecializedCooperativeEEENS5_IJNSA_ILi192EEENSA_ILi256EEENSA_ILi128EEEEEENS_6half_tENS5_IJlSC_lEEESK_SL_NS4_8TiledMMAINS4_8MMA_AtomIJNS4_4SM904GMMA26MMA_64x256x16_F32F16F16_SSILNSP_5MajorE0ELSR_0ELNSP_7ScaleInE1ELSS_1EEEEEENS4_6LayoutISD_NS5_IJSC_NSA_ILi0EEESW_EEEEENS5_IJNS4_10UnderscoreESZ_SZ_EEEEENS4_13SM90_TMA_LOADENS4_14ComposedLayoutINS4_7SwizzleILi3ELi4ELi3EEENS4_18smem_ptr_flag_bitsILi16EEENSV_INS5_IJNSA_ILi8EEENSA_ILi64EEEEEENS5_IJS19_SC_EEEEEEEvNS4_8identityENS4_23SM90_TMA_LOAD_MULTICASTES1D_vS1E_EENS_8epilogue10collective6detail29Sm90TmaWarpSpecializedAdapterINS1I_15DefaultEpilogueISK_SL_SL_NS1H_6thread17LinearCombinationISK_Li1EffLNS1M_9ScaleType4KindE0ELNS_15FloatRoundStyleE2ESK_EENS1_15EpilogueDefaultEEEEEvvEEEEvNT_6ParamsE --------------------------
	.section	.nv.info._ZN7cutlass13device_kernelINS_4gemm6kernel13GemmUniversalIN4cute5tupleIJiiiiEEENS1_10collective13CollectiveMmaINS1_34MainloopSm90TmaGmmaWarpSpecializedILi2ENS5_IJNS4_1CILi2EEENSA_ILi1EEESC_EEENS1_35KernelTmaWarpSpecializedCooperativeEEENS5_IJNSA_ILi192EEENSA_ILi256EEENSA_ILi128EEEEEENS_6half_tENS5_IJlSC_lEEESK_SL_NS4_8TiledMMAINS4_8MMA_AtomIJNS4_4SM904GMMA26MMA_64x256x16_F32F16F16_SSILNSP_5MajorE0ELSR_0ELNSP_7ScaleInE1ELSS_1EEEEEENS4_6LayoutISD_NS5_IJSC_NSA_ILi0EEESW_EEEEENS5_IJNS4_10UnderscoreESZ_SZ_EEEEENS4_13SM90_TMA_LOADENS4_14ComposedLayoutINS4_7SwizzleILi3ELi4ELi3EEENS4_18smem_ptr_flag_bitsILi16EEENSV_INS5_IJNSA_ILi8EEENSA_ILi64EEEEEENS5_IJS19_SC_EEEEEEEvNS4_8identityENS4_23SM90_TMA_LOAD_MULTICASTES1D_vS1E_EENS_8epilogue10collective6detail29Sm90TmaWarpSpecializedAdapterINS1I_15DefaultEpilogueISK_SL_SL_NS1H_6thread17LinearCombinationISK_Li1EffLNS1M_9ScaleType4KindE0ELNS_15FloatRoundStyleE2ESK_EENS1_15EpilogueDefaultEEEEEvvEEEEvNT_6ParamsE,"",@"SHT_CUDA_INFO"
	.sectionflags	@""
	.align	4


	//----- nvinfo : EIATTR_CUDA_API_VERSION
	.align		4
        /*0000*/ 	.byte	0x04, 0x37
        /*0002*/ 	.short	(.L_21 - .L_20)
.L_20:
        /*0004*/ 	.word	0x00000082


	//----- nvinfo : EIATTR_KPARAM_INFO
	.align		4
.L_21:
        /*0008*/ 	.byte	0x04, 0x17
        /*000a*/ 	.short	(.L_23 - .L_22)
.L_22:
        /*000c*/ 	.word	0x00000000
        /*0010*/ 	.short	0x0000
        /*0012*/ 	.short	0x0070
        /*0014*/ 	.byte	0x00, 0xf0, 0x01, 0x10


	//----- nvinfo : EIATTR_SPARSE_MMA_MASK
	.align		4
.L_23:
        /*0018*/ 	.byte	0x03, 0x50
        /*001a*/ 	.short	0x0000


	//----- nvinfo : EIATTR_MAXREG_COUNT
	.align		4
        /*001c*/ 	.byte	0x03, 0x1b
        /*001e*/ 	.short	0x00a8


	//----- nvinfo : EIATTR_NUM_BARRIERS
	.align		4
        /*0020*/ 	.byte	0x02, 0x4c
        /*0022*/ 	.byte	0x01
	.zero		1


	//----- nvinfo : EIATTR_EXTERNS
	.align		4
        /*0024*/ 	.byte	0x04, 0x0f
        /*0026*/ 	.short	(.L_25 - .L_24)


	//   ....[0]....
	.align		4
.L_24:
        /*0028*/ 	.word	index@(__assertfail)


	//----- nvinfo : EIATTR_ANNOTATIONS
	.align		4
.L_25:
        /*002c*/ 	.byte	0x04, 0x55
        /*002e*/ 	.short	(.L_27 - .L_26)


	//   ....[0]....
.L_26:
        /*0030*/ 	.word	0x00000001
        /*0034*/ 	.byte	0xd0, 0x08, 0x00, 0x00, 0x01, 0x00, 0x00, 0x00, 0xe0, 0x08, 0x00, 0x00, 0x01, 0x00, 0x00, 0x00
        /* <DEDUP_REMOVED lines=1469> */
        /*5c14*/ 	.byte	0xf0, 0x31, 0x02, 0x00, 0x01, 0x00, 0x00, 0x00, 0x10, 0x32, 0x02, 0x00


	//----- nvinfo : EIATTR_MERCURY_ISA_VERSION
	.align		4
.L_27:
        /*5c20*/ 	.byte	0x03, 0x5f
        /*5c22*/ 	.short	0x0101


	//----- nvinfo : EIATTR_INT_WARP_WIDE_INSTR_OFFSETS
	.align		4
        /*5c24*/ 	.byte	0x04, 0x31
        /*5c26*/ 	.short	(.L_29 - .L_28)


	//   ....[0]....
.L_28:
        /*5c28*/ 	.word	0x00000520


	//   ....[1]....
        /*5c2c*/ 	.word	0x00000540


	//   ....[2]....
        /*5c30*/ 	.word	0x000006b0


	//   ....[3]....
        /*5c34*/ 	.word	0x00011440


	//----- nvinfo : EIATTR_COOP_GROUP_MASK_REGIDS
	.align		4
.L_29:
        /*5c38*/ 	.byte	0x04, 0x29
        /*5c3a*/ 	.short	(.L_31 - .L_30)


	//   ....[0]....
.L_30:
        /*5c3c*/ 	.word	0xffffffff


	//   ....[1]....
        /*5c40*/ 	.word	0xffffffff


	//   ....[2]....
        /*5c44*/ 	.word	0xffffffff


	//   ....[3]....
        /*5c48*/ 	.word	0xffffffff


	//   ....[4]....
        /*5c4c*/ 	.word	0xffffffff


	//   ....[5]....
        /*5c50*/ 	.word	0xffffffff


	//----- nvinfo : EIATTR_COOP_GROUP_INSTR_OFFSETS
	.align		4
.L_31:
        /*5c54*/ 	.byte	0x04, 0x28
        /*5c56*/ 	.short	(.L_33 - .L_32)


	//   ....[0]....
.L_32:
        /*5c58*/ 	.word	0x00000070


	//   ....[1]....
        /*5c5c*/ 	.word	0x00000080


	//   ....[2]....
        /*5c60*/ 	.word	0x000001a0


	//   ....[3]....
        /*5c64*/ 	.word	0x00000380


	//   ....[4]....
        /*5c68*/ 	.word	0x000007e0


	//   ....[5]....
        /*5c6c*/ 	.word	0x00001280


	//----- nvinfo : EIATTR_REG_RECONFIG
	.align		4
.L_33:
        /*5c70*/ 	.byte	0x01, 0x54
	.zero		2


	//----- nvinfo : EIATTR_SYSCALL_OFFSETS
	.align		4
        /*5c74*/ 	.byte	0x04, 0x46
        /*5c76*/ 	.short	(.L_35 - .L_34)


	//   ....[0]....
.L_34:
        /*5c78*/ 	.word	0x00001430


	//----- nvinfo : EIATTR_MBARRIER_INSTR_OFFSETS
	.align		4
.L_35:
        /*5c7c*/ 	.byte	0x04, 0x39
        /*5c7e*/ 	.short	(.L_37 - .L_36)


	//   ....[0]....
.L_36:
        /*5c80*/ 	.word	0x00000320
        /*5c84*/ 	.word	0x000000ff
        /*5c88*/ 	.word	0x00000000
        /*5c8c*/ 	.short	0x0100
        /*5c8e*/ 	.byte	0x09
	.zero		1


	//   ....[1]....
        /*5c90*/ 	.word	0x00000330
        /*5c94*/ 	.word	0x000000ff
        /*5c98*/ 	.word	0x00000010
        /*5c9c*/ 	.short	0x0100
        /*5c9e*/ 	.byte	0x09
	.zero		1


	//   ....[2]....
        /*5ca0*/ 	.word	0x00000340
        /*5ca4*/ 	.word	0x000000ff
        /*5ca8*/ 	.word	0x00000008
        /*5cac*/ 	.short	0x0100
        /*5cae*/ 	.byte	0x09
	.zero		1


	//   ....[3]....
        /*5cb0*/ 	.word	0x00000350
        /*5cb4*/ 	.word	0x000000ff
        /*5cb8*/ 	.word	0x00000018
        /*5cbc*/ 	.short	0x0100
        /*5cbe*/ 	.byte	0x09
	.zero		1


	//   ....[4]....
        /*5cc0*/ 	.word	0x00000720
        /*5cc4*/ 	.word	0x000000ff
        /*5cc8*/ 	.word	0x00000030
        /*5ccc*/ 	.short	0x0100
        /*5cce*/ 	.byte	0x06
	.zero		1


	//   ....[5]....
        /*5cd0*/ 	.word	0x00000790
        /*5cd4*/ 	.word	0x000000ff
        /*5cd8*/ 	.word	0x00000038
        /*5cdc*/ 	.short	0x0100
        /*5cde*/ 	.byte	0x06
	.zero		1


	//   ....[6]....
        /*5ce0*/ 	.word	0x00001510
        /*5ce4*/ 	.word	0x00000004
        /*5ce8*/ 	.word	0x00000000
        /*5cec*/ 	.short	0x010a
        /*5cee*/ 	.byte	0x3f
	.zero		1


	//   ....[7]....
        /*5cf0*/ 	.word	0x00001550
        /*5cf4*/ 	.word	0x00000004
        /*5cf8*/ 	.word	0x00000000
        /*5cfc*/ 	.short	0x010a
        /*5cfe*/ 	.byte	0x3f
	.zero		1


	//   ....[8]....
        /*5d00*/ 	.word	0x00008ea0
        /*5d04*/ 	.word	0x00000003
        /*5d08*/ 	.word	0x00000000
        /*5d0c*/ 	.short	0x010a
        /*5d0e*/ 	.byte	0x3f
	.zero		1


	//   ....[9]....
        /*5d10*/ 	.word	0x00008ee0
        /*5d14*/ 	.word	0x00000003
        /*5d18*/ 	.word	0x00000000
        /*5d1c*/ 	.short	0x010a
        /*5d1e*/ 	.byte	0x3f
	.zero		1


	//   ....[10]....
        /*5d20*/ 	.word	0x000112c0
        /*5d24*/ 	.word	0x00000003
        /*5d28*/ 	.word	0x00000000
        /*5d2c*/ 	.short	0x0101
        /*5d2e*/ 	.byte	0x3f
	.zero		1


	//   ....[11]....
        /*5d30*/ 	.word	0x000114d0
        /*5d34*/ 	.word	0x00000000
        /*5d38*/ 	.word	0x00000000
        /*5d3c*/ 	.short	0x0101
        /*5d3e*/ 	.byte	0x3f
	.zero		1


	//   ....[12]....
        /*5d40*/ 	.word	0x00022cd0
        /*5d44*/ 	.word	0x00000011
        /*5d48*/ 	.word	0x00000010
        /*5d4c*/ 	.short	0x010a
        /*5d4e*/ 	.byte	0x3f
	.zero		1


	//   ....[13]....
        /*5d50*/ 	.word	0x00023160
        /*5d54*/ 	.word	0x00000003
        /*5d58*/ 	.word	0x00000038
        /*5d5c*/ 	.short	0x0101
        /*5d5e*/ 	.byte	0x3f
	.zero		1


	//   ....[14]....
        /*5d60*/ 	.word	0x000238f0
        /*5d64*/ 	.word	0x00000005
        /*5d68*/ 	.word	0x00000000
        /*5d6c*/ 	.short	0x010a
        /*5d6e*/ 	.byte	0x3f
	.zero		1


	//   ....[15]....
        /*5d70*/ 	.word	0x00023970
        /*5d74*/ 	.word	0x00000003
        /*5d78*/ 	.word	0x00000000
        /*5d7c*/ 	.short	0x010a
        /*5d7e*/ 	.byte	0x3f
	.zero		1


	//   ....[16]....
        /*5d80*/ 	.word	0x000239d0
        /*5d84*/ 	.word	0x00000004
        /*5d88*/ 	.word	0x00000000
        /*5d8c*/ 	.short	0x010a
        /*5d8e*/ 	.byte	0x3f
	.zero		1


	//   ....[17]....
        /*5d90*/ 	.word	0x00023a20
        /*5d94*/ 	.word	0x00000003
        /*5d98*/ 	.word	0x00000000
        /*5d9c*/ 	.short	0x010a
        /*5d9e*/ 	.byte	0x3f
	.zero		1


	//   ....[18]....
        /*5da0*/ 	.word	0x00023af0
        /*5da4*/ 	.word	0x00000011
        /*5da8*/ 	.word	0x00000010
        /*5dac*/ 	.short	0x010a
        /*5dae*/ 	.byte	0x3f
	.zero		1


	//   ....[19]....
        /*5db0*/ 	.word	0x00023bc0
        /*5db4*/ 	.word	0x00000005
        /*5db8*/ 	.word	0x00000000
        /*5dbc*/ 	.short	0x010a
        /*5dbe*/ 	.byte	0x3f
	.zero		1


	//----- nvinfo : EIATTR_NUM_MBARRIERS
	.align		4
.L_37:
        /*5dc0*/ 	.byte	0x03, 0x38
        /*5dc2*/ 	.short	0x0006


	//----- nvinfo : EIATTR_EXIT_INSTR_OFFSETS
	.align		4
        /*5dc4*/ 	.byte	0x04, 0x1c
        /*5dc6*/ 	.short	(.L_39 - .L_38)


	//   ....[0]....
.L_38:
        /*5dc8*/ 	.word	0x00000970


	//   ....[1]....
        /*5dcc*/ 	.word	0x000011a0


	//   ....[2]....
        /*5dd0*/ 	.word	0x00022390


	//   ....[3]....
        /*5dd4*/ 	.word	0x00022940


	//   ....[4]....
        /*5dd8*/ 	.word	0x000239c0


	//----- nvinfo : EIATTR_MAX_THREADS
	.align		4
.L_39:
        /*5ddc*/ 	.byte	0x04, 0x05
        /*5dde*/ 	.short	(.L_41 - .L_40)
.L_40:
        /*5de0*/ 	.word	0x00000180
        /*5de4*/ 	.word	0x00000001
        /*5de8*/ 	.word	0x00000001


	//----- nvinfo : EIATTR_CRS_STACK_SIZE
	.align		4
.L_41:
        /*5dec*/ 	.byte	0x04, 0x1e
        /*5dee*/ 	.short	(.L_43 - .L_42)
.L_42:
        /*5df0*/ 	.word	0x00000000


	//----- nvinfo : EIATTR_CBANK_PARAM_SIZE
	.align		4
.L_43:
        /*5df4*/ 	.byte	0x03, 0x19
        /*5df6*/ 	.short	0x0470


	//----- nvinfo : EIATTR_PARAM_CBANK
	.align		4
        /*5df8*/ 	.byte	0x04, 0x0a
        /*5dfa*/ 	.short	(.L_45 - .L_44)
	.align		4
.L_44:
        /*5dfc*/ 	.word	index@(.nv.constant0._ZN7cutlass13device_kernelINS_4gemm6kernel13GemmUniversalIN4cute5tupleIJiiiiEEENS1_10collective13CollectiveMmaINS1_34MainloopSm90TmaGmmaWarpSpecializedILi2ENS5_IJNS4_1CILi2EEENSA_ILi1EEESC_EEENS1_35KernelTmaWarpSpecializedCooperativeEEENS5_IJNSA_ILi192EEENSA_ILi256EEENSA_ILi128EEEEEENS_6half_tENS5_IJlSC_lEEESK_SL_NS4_8TiledMMAINS4_8MMA_AtomIJNS4_4SM904GMMA26MMA_64x256x16_F32F16F16_SSILNSP_5MajorE0ELSR_0ELNSP_7ScaleInE1ELSS_1EEEEEENS4_6LayoutISD_NS5_IJSC_NSA_ILi0EEESW_EEEEENS5_IJNS4_10UnderscoreESZ_SZ_EEEEENS4_13SM90_TMA_LOADENS4_14ComposedLayoutINS4_7SwizzleILi3ELi4ELi3EEENS4_18smem_ptr_flag_bitsILi16EEENSV_INS5_IJNSA_ILi8EEENSA_ILi64EEEEEENS5_IJS19_SC_EEEEEEEvNS4_8identityENS4_23SM90_TMA_LOAD_MULTICASTES1D_vS1E_EENS_8epilogue10collective6detail29Sm90TmaWarpSpecializedAdapterINS1I_15DefaultEpilogueISK_SL_SL_NS1H_6thread17LinearCombinationISK_Li1EffLNS1M_9ScaleType4KindE0ELNS_15FloatRoundStyleE2ESK_EENS1_15EpilogueDefaultEEEEEvvEEEEvNT_6ParamsE)
        /*5e00*/ 	.short	0x0210
        /*5e02*/ 	.short	0x0470


	//----- nvinfo : EIATTR_SW_WAR
	.align		4
.L_45:
        /*5e04*/ 	.byte	0x04, 0x36
        /*5e06*/ 	.short	(.L_47 - .L_46)
.L_46:
        /*5e08*/ 	.word	0x00000008
.L_47:


//--------------------- .nv.callgraph             --------------------------
	.section	.nv.callgraph,"",@"SHT_CUDA_CALLGRAPH"
	.align	4
	.sectionentsize	8
	.align		4
        /*0000*/ 	.word	0x00000000
	.align		4
        /*0004*/ 	.word	0xffffffff
	.align		4
        /*0008*/ 	.word	index@(_ZN7cutlass13device_kernelINS_4gemm6kernel13GemmUniversalIN4cute5tupleIJiiiiEEENS1_10collective13CollectiveMmaINS1_34MainloopSm90TmaGmmaWarpSpecializedILi2ENS5_IJNS4_1CILi2EEENSA_ILi1EEESC_EEENS1_35KernelTmaWarpSpecializedCooperativeEEENS5_IJNSA_ILi192EEENSA_ILi256EEENSA_ILi128EEEEEENS_6half_tENS5_IJlSC_lEEESK_SL_NS4_8TiledMMAINS4_8MMA_AtomIJNS4_4SM904GMMA26MMA_64x256x16_F32F16F16_SSILNSP_5MajorE0ELSR_0ELNSP_7ScaleInE1ELSS_1EEEEEENS4_6LayoutISD_NS5_IJSC_NSA_ILi0EEESW_EEEEENS5_IJNS4_10UnderscoreESZ_SZ_EEEEENS4_13SM90_TMA_LOADENS4_14ComposedLayoutINS4_7SwizzleILi3ELi4ELi3EEENS4_18smem_ptr_flag_bitsILi16EEENSV_INS5_IJNSA_ILi8EEENSA_ILi64EEEEEENS5_IJS19_SC_EEEEEEEvNS4_8identityENS4_23SM90_TMA_LOAD_MULTICASTES1D_vS1E_EENS_8epilogue10collective6detail29Sm90TmaWarpSpecializedAdapterINS1I_15DefaultEpilogueISK_SL_SL_NS1H_6thread17LinearCombinationISK_Li1EffLNS1M_9ScaleType4KindE0ELNS_15FloatRoundStyleE2ESK_EENS1_15EpilogueDefaultEEEEEvvEEEEvNT_6ParamsE)
	.align		4
        /*000c*/ 	.word	index@(__assertfail)
	.align		4
        /*0010*/ 	.word	0x00000000
	.align		4
        /*0014*/ 	.word	0xfffffffe
	.align		4
        /*0018*/ 	.word	0x00000000
	.align		4
        /*001c*/ 	.word	0xfffffffd
	.align		4
        /*0020*/ 	.word	0x00000000
	.align		4
        /*0024*/ 	.word	0xfffffffc


//--------------------- .nv.constant4             --------------------------
	.section	.nv.constant4,"a",@progbits
	.align	8
	.align		8
.nv.constant4:
        /*0000*/ 	.dword	__assertfail
	.align		8
        /*0008*/ 	.dword	__unnamed_1
	.align		8
        /*0010*/ 	.dword	_ZN39_INTERNAL_4a7d5d07_4_k_cu_6596d884_30054cuda3std3__45__cpo5beginE
	.align		8
        /*0018*/ 	.dword	_ZN39_INTERNAL_4a7d5d07_4_k_cu_6596d884_30054cuda3std3__45__cpo3endE
	.align		8
        /*0020*/ 	.dword	_ZN39_INTERNAL_4a7d5d07_4_k_cu_6596d884_30054cuda3std3__45__cpo6cbeginE
	.align		8
        /*0028*/ 	.dword	_ZN39_INTERNAL_4a7d5d07_4_k_cu_6596d884_30054cuda3std3__45__cpo4cendE
	.align		8
        /*0030*/ 	.dword	_ZN39_INTERNAL_4a7d5d07_4_k_cu_6596d884_30054cuda3std3__441_GLOBAL__N__4a7d5d07_4_k_cu_6596d884_30056ignoreE
	.align		8
        /*0038*/ 	.dword	_ZN39_INTERNAL_4a7d5d07_4_k_cu_6596d884_30054cuda3std3__419piecewise_constructE
	.align		8
        /*0040*/ 	.dword	_ZN39_INTERNAL_4a7d5d07_4_k_cu_6596d884_30054cuda3std3__48in_placeE
	.align		8
        /*0048*/ 	.dword	_ZN39_INTERNAL_4a7d5d07_4_k_cu_6596d884_30054cuda3std6ranges3__45__cpo4swapE
	.align		8
        /*0050*/ 	.dword	_ZN39_INTERNAL_4a7d5d07_4_k_cu_6596d884_30054cuda3std6ranges3__45__cpo9iter_moveE
	.align		8
        /*0058*/ 	.dword	_ZN39_INTERNAL_4a7d5d07_4_k_cu_6596d884_30054cute7productE
	.align		8
        /*0060*/ 	.dword	_ZN39_INTERNAL_4a7d5d07_4_k_cu_6596d884_30054cute1_E
	.align		8
        /*0068*/ 	.dword	$str$22
	.align		8
        /*0070*/ 	.dword	$str$23


//--------------------- .text._ZN7cutlass13device_kernelINS_4gemm6kernel13GemmUniversalIN4cute5tupleIJiiiiEEENS1_10collective13CollectiveMmaINS1_34MainloopSm90TmaGmmaWarpSpecializedILi2ENS5_IJNS4_1CILi2EEENSA_ILi1EEESC_EEENS1_35KernelTmaWarpSpecializedCooperativeEEENS5_IJNSA_ILi192EEENSA_ILi256EEENSA_ILi128EEEEEENS_6half_tENS5_IJlSC_lEEESK_SL_NS4_8TiledMMAINS4_8MMA_AtomIJNS4_4SM904GMMA26MMA_64x256x16_F32F16F16_SSILNSP_5MajorE0ELSR_0ELNSP_7ScaleInE1ELSS_1EEEEEENS4_6LayoutISD_NS5_IJSC_NSA_ILi0EEESW_EEEEENS5_IJNS4_10UnderscoreESZ_SZ_EEEEENS4_13SM90_TMA_LOADENS4_14ComposedLayoutINS4_7SwizzleILi3ELi4ELi3EEENS4_18smem_ptr_flag_bitsILi16EEENSV_INS5_IJNSA_ILi8EEENSA_ILi64EEEEEENS5_IJS19_SC_EEEEEEEvNS4_8identityENS4_23SM90_TMA_LOAD_MULTICASTES1D_vS1E_EENS_8epilogue10collective6detail29Sm90TmaWarpSpecializedAdapterINS1I_15DefaultEpilogueISK_SL_SL_NS1H_6thread17LinearCombinationISK_Li1EffLNS1M_9ScaleType4KindE0ELNS_15FloatRoundStyleE2ESK_EENS1_15EpilogueDefaultEEEEEvvEEEEvNT_6ParamsE --------------------------
	.section	.text._ZN7cutlass13device_kernelINS_4gemm6kernel13GemmUniversalIN4cute5tupleIJiiiiEEENS1_10collective13CollectiveMmaINS1_34MainloopSm90TmaGmmaWarpSpecializedILi2ENS5_IJNS4_1CILi2EEENSA_ILi1EEESC_EEENS1_35KernelTmaWarpSpecializedCooperativeEEENS5_IJNSA_ILi192EEENSA_ILi256EEENSA_ILi128EEEEEENS_6half_tENS5_IJlSC_lEEESK_SL_NS4_8TiledMMAINS4_8MMA_AtomIJNS4_4SM904GMMA26MMA_64x256x16_F32F16F16_SSILNSP_5MajorE0ELSR_0ELNSP_7ScaleInE1ELSS_1EEEEEENS4_6LayoutISD_NS5_IJSC_NSA_ILi0EEESW_EEEEENS5_IJNS4_10UnderscoreESZ_SZ_EEEEENS4_13SM90_TMA_LOADENS4_14ComposedLayoutINS4_7SwizzleILi3ELi4ELi3EEENS4_18smem_ptr_flag_bitsILi16EEENSV_INS5_IJNSA_ILi8EEENSA_ILi64EEEEEENS5_IJS19_SC_EEEEEEEvNS4_8identityENS4_23SM90_TMA_LOAD_MULTICASTES1D_vS1E_EENS_8epilogue10collective6detail29Sm90TmaWarpSpecializedAdapterINS1I_15DefaultEpilogueISK_SL_SL_NS1H_6thread17LinearCombinationISK_Li1EffLNS1M_9ScaleType4KindE0ELNS_15FloatRoundStyleE2ESK_EENS1_15EpilogueDefaultEEEEEvvEEEEvNT_6ParamsE,"ax",@progbits
	.align	128
.text._ZN7cutlass13device_kernelINS_4gemm6kernel13GemmUniversalIN4cute5tupleIJiiiiEEENS1_10collective13CollectiveMmaINS1_34MainloopSm90TmaGmmaWarpSpecializedILi2ENS5_IJNS4_1CILi2EEENSA_ILi1EEESC_EEENS1_35KernelTmaWarpSpecializedCooperativeEEENS5_IJNSA_ILi192EEENSA_ILi256EEENSA_ILi128EEEEEENS_6half_tENS5_IJlSC_lEEESK_SL_NS4_8TiledMMAINS4_8MMA_AtomIJNS4_4SM904GMMA26MMA_64x256x16_F32F16F16_SSILNSP_5MajorE0ELSR_0ELNSP_7ScaleInE1ELSS_1EEEEEENS4_6LayoutISD_NS5_IJSC_NSA_ILi0EEESW_EEEEENS5_IJNS4_10UnderscoreESZ_SZ_EEEEENS4_13SM90_TMA_LOADENS4_14ComposedLayoutINS4_7SwizzleILi3ELi4ELi3EEENS4_18smem_ptr_flag_bitsILi16EEENSV_INS5_IJNSA_ILi8EEENSA_ILi64EEEEEENS5_IJS19_SC_EEEEEEEvNS4_8identityENS4_23SM90_TMA_LOAD_MULTICASTES1D_vS1E_EENS_8epilogue10collective6detail29Sm90TmaWarpSpecializedAdapterINS1I_15DefaultEpilogueISK_SL_SL_NS1H_6thread17LinearCombinationISK_Li1EffLNS1M_9ScaleType4KindE0ELNS_15FloatRoundStyleE2ESK_EENS1_15EpilogueDefaultEEEEEvvEEEEvNT_6ParamsE:
        .type           _ZN7cutlass13device_kernelINS_4gemm6kernel13GemmUniversalIN4cute5tupleIJiiiiEEENS1_10collective13CollectiveMmaINS1_34MainloopSm90TmaGmmaWarpSpecializedILi2ENS5_IJNS4_1CILi2EEENSA_ILi1EEESC_EEENS1_35KernelTmaWarpSpecializedCooperativeEEENS5_IJNSA_ILi192EEENSA_ILi256EEENSA_ILi128EEEEEENS_6half_tENS5_IJlSC_lEEESK_SL_NS4_8TiledMMAINS4_8MMA_AtomIJNS4_4SM904GMMA26MMA_64x256x16_F32F16F16_SSILNSP_5MajorE0ELSR_0ELNSP_7ScaleInE1ELSS_1EEEEEENS4_6LayoutISD_NS5_IJSC_NSA_ILi0EEESW_EEEEENS5_IJNS4_10UnderscoreESZ_SZ_EEEEENS4_13SM90_TMA_LOADENS4_14ComposedLayoutINS4_7SwizzleILi3ELi4ELi3EEENS4_18smem_ptr_flag_bitsILi16EEENSV_INS5_IJNSA_ILi8EEENSA_ILi64EEEEEENS5_IJS19_SC_EEEEEEEvNS4_8identityENS4_23SM90_TMA_LOAD_MULTICASTES1D_vS1E_EENS_8epilogue10collective6detail29Sm90TmaWarpSpecializedAdapterINS1I_15DefaultEpilogueISK_SL_SL_NS1H_6thread17LinearCombinationISK_Li1EffLNS1M_9ScaleType4KindE0ELNS_15FloatRoundStyleE2ESK_EENS1_15EpilogueDefaultEEEEEvvEEEEvNT_6ParamsE,@function
        .size           _ZN7cutlass13device_kernelINS_4gemm6kernel13GemmUniversalIN4cute5tupleIJiiiiEEENS1_10collective13CollectiveMmaINS1_34MainloopSm90TmaGmmaWarpSpecializedILi2ENS5_IJNS4_1CILi2EEENSA_ILi1EEESC_EEENS1_35KernelTmaWarpSpecializedCooperativeEEENS5_IJNSA_ILi192EEENSA_ILi256EEENSA_ILi128EEEEEENS_6half_tENS5_IJlSC_lEEESK_SL_NS4_8TiledMMAINS4_8MMA_AtomIJNS4_4SM904GMMA26MMA_64x256x16_F32F16F16_SSILNSP_5MajorE0ELSR_0ELNSP_7ScaleInE1ELSS_1EEEEEENS4_6LayoutISD_NS5_IJSC_NSA_ILi0EEESW_EEEEENS5_IJNS4_10UnderscoreESZ_SZ_EEEEENS4_13SM90_TMA_LOADENS4_14ComposedLayoutINS4_7SwizzleILi3ELi4ELi3EEENS4_18smem_ptr_flag_bitsILi16EEENSV_INS5_IJNSA_ILi8EEENSA_ILi64EEEEEENS5_IJS19_SC_EEEEEEEvNS4_8identityENS4_23SM90_TMA_LOAD_MULTICASTES1D_vS1E_EENS_8epilogue10collective6detail29Sm90TmaWarpSpecializedAdapterINS1I_15DefaultEpilogueISK_SL_SL_NS1H_6thread17LinearCombinationISK_Li1EffLNS1M_9ScaleType4KindE0ELNS_15FloatRoundStyleE2ESK_EENS1_15EpilogueDefaultEEEEEvvEEEEvNT_6ParamsE,(.L_x_575 - _ZN7cutlass13device_kernelINS_4gemm6kernel13GemmUniversalIN4cute5tupleIJiiiiEEENS1_10collective13CollectiveMmaINS1_34MainloopSm90TmaGmmaWarpSpecializedILi2ENS5_IJNS4_1CILi2EEENSA_ILi1EEESC_EEENS1_35KernelTmaWarpSpecializedCooperativeEEENS5_IJNSA_ILi192EEENSA_ILi256EEENSA_ILi128EEEEEENS_6half_tENS5_IJlSC_lEEESK_SL_NS4_8TiledMMAINS4_8MMA_AtomIJNS4_4SM904GMMA26MMA_64x256x16_F32F16F16_SSILNSP_5MajorE0ELSR_0ELNSP_7ScaleInE1ELSS_1EEEEEENS4_6LayoutISD_NS5_IJSC_NSA_ILi0EEESW_EEEEENS5_IJNS4_10UnderscoreESZ_SZ_EEEEENS4_13SM90_TMA_LOADENS4_14ComposedLayoutINS4_7SwizzleILi3ELi4ELi3EEENS4_18smem_ptr_flag_bitsILi16EEENSV_INS5_IJNSA_ILi8EEENSA_ILi64EEEEEENS5_IJS19_SC_EEEEEEEvNS4_8identityENS4_23SM90_TMA_LOAD_MULTICASTES1D_vS1E_EENS_8epilogue10collective6detail29Sm90TmaWarpSpecializedAdapterINS1I_15DefaultEpilogueISK_SL_SL_NS1H_6thread17LinearCombinationISK_Li1EffLNS1M_9ScaleType4KindE0ELNS_15FloatRoundStyleE2ESK_EENS1_15EpilogueDefaultEEEEEvvEEEEvNT_6ParamsE)
        .other          _ZN7cutlass13device_kernelINS_4gemm6kernel13GemmUniversalIN4cute5tupleIJiiiiEEENS1_10collective13CollectiveMmaINS1_34MainloopSm90TmaGmmaWarpSpecializedILi2ENS5_IJNS4_1CILi2EEENSA_ILi1EEESC_EEENS1_35KernelTmaWarpSpecializedCooperativeEEENS5_IJNSA_ILi192EEENSA_ILi256EEENSA_ILi128EEEEEENS_6half_tENS5_IJlSC_lEEESK_SL_NS4_8TiledMMAINS4_8MMA_AtomIJNS4_4SM904GMMA26MMA_64x256x16_F32F16F16_SSILNSP_5MajorE0ELSR_0ELNSP_7ScaleInE1ELSS_1EEEEEENS4_6LayoutISD_NS5_IJSC_NSA_ILi0EEESW_EEEEENS5_IJNS4_10UnderscoreESZ_SZ_EEEEENS4_13SM90_TMA_LOADENS4_14ComposedLayoutINS4_7SwizzleILi3ELi4ELi3EEENS4_18smem_ptr_flag_bitsILi16EEENSV_INS5_IJNSA_ILi8EEENSA_ILi64EEEEEENS5_IJS19_SC_EEEEEEEvNS4_8identityENS4_23SM90_TMA_LOAD_MULTICASTES1D_vS1E_EENS_8epilogue10collective6detail29Sm90TmaWarpSpecializedAdapterINS1I_15DefaultEpilogueISK_SL_SL_NS1H_6thread17LinearCombinationISK_Li1EffLNS1M_9ScaleType4KindE0ELNS_15FloatRoundStyleE2ESK_EENS1_15EpilogueDefaultEEEEEvvEEEEvNT_6ParamsE,@"STO_CUDA_ENTRY STV_DEFAULT"
_ZN7cutlass13device_kernelINS_4gemm6kernel13GemmUniversalIN4cute5tupleIJiiiiEEENS1_10collective13CollectiveMmaINS1_34MainloopSm90TmaGmmaWarpSpecializedILi2ENS5_IJNS4_1CILi2EEENSA_ILi1EEESC_EEENS1_35KernelTmaWarpSpecializedCooperativeEEENS5_IJNSA_ILi192EEENSA_ILi256EEENSA_ILi128EEEEEENS_6half_tENS5_IJlSC_lEEESK_SL_NS4_8TiledMMAINS4_8MMA_AtomIJNS4_4SM904GMMA26MMA_64x256x16_F32F16F16_SSILNSP_5MajorE0ELSR_0ELNSP_7ScaleInE1ELSS_1EEEEEENS4_6LayoutISD_NS5_IJSC_NSA_ILi0EEESW_EEEEENS5_IJNS4_10UnderscoreESZ_SZ_EEEEENS4_13SM90_TMA_LOADENS4_14ComposedLayoutINS4_7SwizzleILi3ELi4ELi3EEENS4_18smem_ptr_flag_bitsILi16EEENSV_INS5_IJNSA_ILi8EEENSA_ILi64EEEEEENS5_IJS19_SC_EEEEEEEvNS4_8identityENS4_23SM90_TMA_LOAD_MULTICASTES1D_vS1E_EENS_8epilogue10collective6detail29Sm90TmaWarpSpecializedAdapterINS1I_15DefaultEpilogueISK_SL_SL_NS1H_6thread17LinearCombinationISK_Li1EffLNS1M_9ScaleType4KindE0ELNS_15FloatRoundStyleE2ESK_EENS1_15EpilogueDefaultEEEEEvvEEEEvNT_6ParamsE:
[----:B------:R-:W0:Y:S02]  /*0000*/  LDC R1, c[0x0][0x28] ;  /* 0x00000a00ff017b82 */ /* 0x000e240000000800 */
[----:B0-----:R-:W-:Y:S01]  /*0010*/  VIADD R1, R1, 0xfffff280 ;  /* 0xfffff28001017836 */ /* 0x001fe20000000000 */
[----:B------:R-:W0:Y:S01]  /*0020*/  S2R R4, SR_TID.X ;  /* 0x0000000000047919 */ /* 0x000e220000002100 */
[----:B------:R-:W-:Y:S01]  /*0030*/  ELECT P0, URZ, PT ;  /* 0x00000000003f782f */ /* 0x000fe20003800000 */
[----:B------:R-:W-:Y:S01]  /*0040*/  BSSY B0, `(.L_x_0) ;  /* 0x0000015000007945 */ /* 0x000fe20003800000 */
[--C-:B0-----:R-:W-:Y:S02]  /*0050*/  SHF.R.U32.HI R0, RZ, 0x5, R4.reuse ;  /* 0x00000005ff007819 */ /* 0x101fe40000011604 */
[----:B------:R-:W-:-:S03]  /*0060*/  SHF.R.U32.HI R2, RZ, 0x7, R4 ;  /* 0x00000007ff027819 */ /* 0x000fc60000011604 */
[----:B------:R-:W0:Y:S04]  /*0070*/  SHFL.IDX PT, R3, R0, RZ, 0x1f ;  /* 0x00001fff00037589 */ /* 0x000e2800000e0000 */
[----:B------:R-:W1:Y:S01]  /*0080*/  SHFL.IDX PT, R2, R2, RZ, 0x1f ;  /* 0x00001fff02027589 */ /* 0x000e6200000e0000 */
[----:B0-----:R-:W-:Y:S02]  /*0090*/  R2UR UR4, R3 ;  /* 0x00000000030472ca */ /* 0x001fe400000e0000 */
[----:B-1----:R-:W-:-:S11]  /*00a0*/  R2UR UR6, R2 ;  /* 0x00000000020672ca */ /* 0x002fd600000e0000 */
[----:B------:R-:W-:Y:S02]  /*00b0*/  USHF.R.S32.HI UR5, URZ, 0x1f, UR4 ;  /* 0x0000001f3f057899 */ /* 0x000fe40008011404 */
[----:B------:R-:W-:Y:S02]  /*00c0*/  ISETP.NE.OR P0, PT, RZ, UR4, !P0 ;  /* 0x00000004ff007c0c */ /* 0x000fe4000c705670 */
[----:B------:R-:W-:-:S04]  /*00d0*/  ULEA.HI UR5, UR5, UR4, URZ, 0x2 ;  /* 0x0000000405057291 */ /* 0x000fc8000f8f103f */
[----:B------:R-:W-:-:S04]  /*00e0*/  ULOP3.LUT UR5, UR5, 0xfffffffc, URZ, 0xc0, !UPT ;  /* 0xfffffffc05057892 */ /* 0x000fc8000f8ec03f */
[----:B------:R-:W-:-:S03]  /*00f0*/  UIADD3 UR8, UR4, -UR5, URZ ;  /* 0x8000000504087290 */ /* 0x000fc6000fffe03f */
[----:B------:R-:W-:Y:S09]  /*0100*/  @P0 BRA `(.L_x_1) ;  /* 0x0000000000200947 */ /* 0x000ff20003800000 */
[----:B------:R-:W-:Y:S02]  /*0110*/  ULDC.64 UR4, c[0x0][0x198] ;  /* 0x0000660000047ab9 */ /* 0x000fe40000000a00 */
[----:B------:R-:W-:Y:S02]  /*0120*/  UIADD3 UR10, UP0, UR4, 0xf0, URZ ;  /* 0x000000f0040a7890 */ /* 0x000fe4000ff1e03f */
[----:B------:R-:W-:Y:S02]  /*0130*/  UIADD3 UR4, UP1, UR4, 0x1f0, URZ ;  /* 0x000001f004047890 */ /* 0x000fe4000ff3e03f */
[----:B------:R-:W-:Y:S02]  /*0140*/  UIADD3.X UR11, URZ, UR5, URZ, UP0, !UPT ;  /* 0x000000053f0b7290 */ /* 0x000fe400087fe43f */
[----:B------:R-:W-:-:S07]  /*0150*/  UIADD3.X UR5, URZ, UR5, URZ, UP1, !UPT ;  /* 0x000000053f057290 */ /* 0x000fce0008ffe43f */
[----:B------:R0:W-:Y:S02]  /*0160*/  UTMACCTL.PF [UR10] ;  /* 0x000000000a0079b9 */ /* 0x0001e40008040000 */
[----:B------:R0:W-:Y:S02]  /*0170*/  UTMACCTL.PF [UR4] ;  /* 0x00000000040079b9 */ /* 0x0001e40008040000 */
[----:B0-----:R-:W-:Y:S01]  /*0180*/  NOP ;  /* 0x0000000000007918 */ /* 0x001fe20000000000 */
.L_x_1:
[----:B------:R-:W-:Y:S05]  /*0190*/  BSYNC B0 ;  /* 0x0000000000007941 */ /* 0x000fea0003800000 */
.L_x_0:
[----:B------:R-:W0:Y:S01]  /*01a0*/  SHFL.IDX PT, R3, R0, RZ, 0x1f ;  /* 0x00001fff00037589 */ /* 0x000e2200000e0000 */
[----:B------:R-:W-:Y:S01]  /*01b0*/  UISETP.NE.AND UP0, UPT, UR8, 0x3, UPT ;  /* 0x000000030800788c */ /* 0x000fe2000bf05270 */
[----:B------:R-:W-:Y:S01]  /*01c0*/  ISETP.NE.AND P1, PT, RZ, UR6, PT ;  /* 0x00000006ff007c0c */ /* 0x000fe2000bf25270 */
[----:B------:R-:W-:Y:S02]  /*01d0*/  UIADD3 UR10, UR6, -0x1, URZ ;  /* 0xffffffff060a7890 */ /* 0x000fe4000fffe03f */
[----:B------:R-:W-:Y:S02]  /*01e0*/  UISETP.EQ.OR UP0, UPT, UR8, URZ, !UP0 ;  /* 0x0000003f0800728c */ /* 0x000fe4000c702670 */
[----:B------:R-:W-:Y:S02]  /*01f0*/  UISETP.GE.U32.AND UP1, UPT, UR10, 0x2, UPT ;  /* 0x000000020a00788c */ /* 0x000fe4000bf26070 */
[----:B------:R-:W-:-:S04]  /*0200*/  UISETP.EQ.AND UP0, UPT, UR6, URZ, UP0 ;  /* 0x0000003f0600728c */ /* 0x000fc80008702270 */
[----:B------:R-:W-:-:S04]  /*0210*/  USEL UR40, URZ, 0x1, !UP0 ;  /* 0x000000013f287887 */ /* 0x000fc8000c000000 */
[----:B------:R-:W-:Y:S01]  /*0220*/  USEL UR40, UR40, 0x2, UP1 ;  /* 0x0000000228287887 */ /* 0x000fe20008800000 */
[----:B0-----:R-:W-:-:S13]  /*0230*/  ISETP.NE.AND P0, PT, R3, RZ, PT ;  /* 0x000000ff0300720c */ /* 0x001fda0003f05270 */
[----:B------:R-:W-:Y:S05]  /*0240*/  @P0 BRA `(.L_x_2) ;  /* 0x0000000000480947 */ /* 0x000fea0003800000 */
[----:B------:R-:W0:Y:S01]  /*0250*/  S2UR UR9, SR_CgaCtaId ;  /* 0x00000000000979c3 */ /* 0x000e220000008800 */
[----:B------:R-:W-:Y:S01]  /*0260*/  UMOV UR4, 0x400 ;  /* 0x0000040000047882 */ /* 0x000fe20000000000 */
[----:B------:R-:W-:Y:S01]  /*0270*/  UMOV UR5, 0x1 ;  /* 0x0000000100057882 */ /* 0x000fe20000000000 */
[----:B------:R-:W-:Y:S01]  /*0280*/  UMOV UR6, 0x4 ;  /* 0x0000000400067882 */ /* 0x000fe20000000000 */
[----:B------:R-:W-:Y:S01]  /*0290*/  ELECT P0, URZ, PT ;  /* 0x00000000003f782f */ /* 0x000fe20003800000 */
[----:B------:R-:W-:-:S04]  /*02a0*/  UIADD3 UR6, -UR6, 0x100000, URZ ;  /* 0x0010000006067890 */ /* 0x000fc8000fffe13f */
[----:B------:R-:W-:Y:S02]  /*02b0*/  USHF.L.U32 UR7, UR6, 0xb, URZ ;  /* 0x0000000b06077899 */ /* 0x000fe4000800063f */
[----:B------:R-:W-:Y:S02]  /*02c0*/  USHF.L.U32 UR6, UR6, 0x1, URZ ;  /* 0x0000000106067899 */ /* 0x000fe4000800063f */
[----:B0-----:R-:W-:Y:S02]  /*02d0*/  ULEA UR9, UR9, UR4, 0x18 ;  /* 0x0000000409097291 */ /* 0x001fe4000f8ec03f */
[----:B------:R-:W-:-:S04]  /*02e0*/  UIADD3 UR4, -UR5, 0x100000, URZ ;  /* 0x0010000005047890 */ /* 0x000fc8000fffe13f */
[----:B------:R-:W-:Y:S02]  /*02f0*/  USHF.L.U32 UR5, UR4, 0xb, URZ ;  /* 0x0000000b04057899 */ /* 0x000fe4000800063f */
[----:B------:R-:W-:Y:S01]  /*0300*/  USHF.L.U32 UR4, UR4, 0x1, URZ ;  /* 0x0000000104047899 */ /* 0x000fe2000800063f */
[----:B------:R-:W0:Y:S11]  /*0310*/  FENCE.VIEW.ASYNC.S ;  /* 0x00000000000073c6 */ /* 0x000e360000000000 */
[----:B0-----:R0:W1:Y:S01]  /*0320*/  SYNCS.EXCH.64 URZ, [UR9], UR4 ;  /* 0x00000004093f75b2 */ /* 0x0010620008000100 */
[----:B------:R0:W2:Y:S01]  /*0330*/  SYNCS.EXCH.64 URZ, [UR9+0x10], UR6 ;  /* 0x00001006093f75b2 */ /* 0x0000a20008000100 */
[----:B------:R0:W3:Y:S01]  /*0340*/  SYNCS.EXCH.64 URZ, [UR9+0x8], UR4 ;  /* 0x00000804093f75b2 */ /* 0x0000e20008000100 */
[----:B------:R0:W4:Y:S01]  /*0350*/  SYNCS.EXCH.64 URZ, [UR9+0x18], UR6 ;  /* 0x00001806093f75b2 */ /* 0x0001220008000100 */
[----:B------:R-:W-:Y:S01]  /*0360*/  NOP ;  /* 0x0000000000007918 */ /* 0x000fe20000000000 */
.L_x_2:
[----:B------:R-:W-:Y:S01]  /*0370*/  SHF.R.S32.HI R2, RZ, 0x1f, R4 ;  /* 0x0000001fff027819 */ /* 0x000fe20000011404 */
[----:B------:R-:W5:Y:S01]  /*0380*/  SHFL.IDX PT, R0, R0, RZ, 0x1f ;  /* 0x00001fff00007589 */ /* 0x000f6200000e0000 */
[----:B0-----:R-:W0:Y:S01]  /*0390*/  S2UR UR9, SR_CTAID.X ;  /* 0x00000000000979c3 */ /* 0x001e220000002500 */
[----:B------:R-:W-:Y:S02]  /*03a0*/  ELECT P0, URZ, PT ;  /* 0x00000000003f782f */ /* 0x000fe40003800000 */
[----:B------:R-:W-:Y:S01]  /*03b0*/  LEA.HI R2, R2, R4, RZ, 0x7 ;  /* 0x0000000402027211 */ /* 0x000fe200078f38ff */
[----:B------:R-:W-:Y:S01]  /*03c0*/  ULDC UR4, c[0x0][0x150] ;  /* 0x0000540000047ab9 */ /* 0x000fe20000000800 */
[----:B------:R-:W-:Y:S01]  /*03d0*/  SHF.R.S32.HI R6, RZ, 0x1f, R3 ;  /* 0x0000001fff067819 */ /* 0x000fe20000011403 */
[----:B------:R-:W-:Y:S01]  /*03e0*/  NOP ;  /* 0x0000000000007918 */ /* 0x000fe20000000000 */
[----:B------:R-:W-:Y:S01]  /*03f0*/  LOP3.LUT R2, R2, 0xffffff80, RZ, 0xc0, !PT ;  /* 0xffffff8002027812 */ /* 0x000fe200078ec0ff */
[----:B------:R-:W-:Y:S01]  /*0400*/  NOP ;  /* 0x0000000000007918 */ /* 0x000fe20000000000 */
[----:B------:R-:W-:Y:S01]  /*0410*/  LEA.HI R6, R6, R3, RZ, 0x2 ;  /* 0x0000000306067211 */ /* 0x000fe200078f10ff */
[----:B------:R-:W1:Y:S01]  /*0420*/  LDC R8, c[0x0][0x144] ;  /* 0x00005100ff087b82 */ /* 0x000e620000000800 */
[----:B------:R-:W-:-:S02]  /*0430*/  IMAD.MOV.U32 R17, RZ, RZ, 0x1 ;  /* 0x00000001ff117424 */ /* 0x000fc400078e00ff */
[----:B------:R-:W-:Y:S01]  /*0440*/  IMAD.IADD R4, R4, 0x1, -R2 ;  /* 0x0000000104047824 */ /* 0x000fe200078e0a02 */
[----:B------:R-:W-:Y:S01]  /*0450*/  LOP3.LUT R6, R6, 0x3ffffffc, RZ, 0xc0, !PT ;  /* 0x3ffffffc06067812 */ /* 0x000fe200078ec0ff */
[----:B------:R-:W2:Y:S03]  /*0460*/  S2R R2, SR_CTAID.Y ;  /* 0x0000000000027919 */ /* 0x000ea60000002600 */
[----:B------:R-:W-:Y:S01]  /*0470*/  SHF.R.S32.HI R5, RZ, 0x1f, R4 ;  /* 0x0000001fff057819 */ /* 0x000fe20000011404 */
[----:B------:R-:W-:Y:S01]  /*0480*/  IMAD.IADD R6, R3, 0x1, -R6 ;  /* 0x0000000103067824 */ /* 0x000fe200078e0a06 */
[----:B------:R-:W3:Y:S02]  /*0490*/  LDC R11, c[0x0][0x148] ;  /* 0x00005200ff0b7b82 */ /* 0x000ee40000000800 */
[----:B------:R-:W-:Y:S02]  /*04a0*/  LEA.HI R5, R5, R4, RZ, 0x3 ;  /* 0x0000000405057211 */ /* 0x000fe400078f18ff */
[----:B-----5:R-:W-:-:S02]  /*04b0*/  ISETP.NE.OR P0, PT, R0, RZ, !P0 ;  /* 0x000000ff0000720c */ /* 0x020fc40004705670 */
[--C-:B------:R-:W-:Y:S02]  /*04c0*/  SHF.R.S32.HI R0, RZ, 0x3, R5.reuse ;  /* 0x00000003ff007819 */ /* 0x100fe40000011405 */
[----:B------:R-:W-:Y:S02]  /*04d0*/  SHF.R.S32.HI R5, RZ, 0x1f, R5 ;  /* 0x0000001fff057819 */ /* 0x000fe40000011405 */
[----:B0-----:R-:W-:Y:S02]  /*04e0*/  I2FP.F32.U32 R7, UR9 ;  /* 0x0000000900077c45 */ /* 0x001fe40008201000 */
[----:B------:R-:W-:-:S03]  /*04f0*/  LEA.HI R5, R5, R0, RZ, 0x2 ;  /* 0x0000000005057211 */ /* 0x000fc600078f10ff */
[----:B------:R-:W-:Y:S01]  /*0500*/  FMUL R7, R7, UR4 ;  /* 0x0000000407077c20 */ /* 0x000fe20008400000 */
[----:B------:R-:W-:Y:S01]  /*0510*/  LOP3.LUT R5, R5, 0xfffffffc, RZ, 0xc0, !PT ;  /* 0xfffffffc05057812 */ /* 0x000fe200078ec0ff */
[----:B------:R-:W-:Y:S01]  /*0520*/  VOTEU.ALL UP0, P0 ;  /* 0x00000000003f7886 */ /* 0x000fe20000000000 */
[----:B------:R-:W-:Y:S01]  /*0530*/  ULDC UR4, c[0x0][0x154] ;  /* 0x0000550000047ab9 */ /* 0x000fe20000000800 */
[----:B------:R-:W-:Y:S01]  /*0540*/  VOTEU.ALL UP1, P0 ;  /* 0x00000000003f7886 */ /* 0x000fe20000020000 */
[----:B------:R-:W-:Y:S01]  /*0550*/  IADD3 R5, R0, -R5, RZ ;  /* 0x8000000500057210 */ /* 0x000fe20007ffe0ff */
[----:B------:R-:W0:Y:S01]  /*0560*/  F2I.U32.TRUNC.NTZ R7, R7 ;  /* 0x0000000700077305 */ /* 0x000e22000020f000 */
[----:B------:R-:W5:Y:S01]  /*0570*/  @!UP0 S2UR UR7, SR_CgaCtaId ;  /* 0x00000000000789c3 */ /* 0x000f620000008800 */
[----:B------:R-:W-:Y:S02]  /*0580*/  @!UP0 UMOV UR6, 0x400 ;  /* 0x0000040000068882 */ /* 0x000fe40000000000 */
[----:B------:R-:W-:Y:S01]  /*0590*/  IMAD R5, R6, 0x4, R5 ;  /* 0x0000000406057824 */ /* 0x000fe200078e0205 */
[----:B--2---:R-:W-:-:S03]  /*05a0*/  I2FP.F32.U32 R9, R2 ;  /* 0x0000000200097245 */ /* 0x004fc60000201000 */
[C---:B------:R-:W-:Y:S01]  /*05b0*/  IMAD.SHL.U32 R154, R5.reuse, 0x4, RZ ;  /* 0x00000004059a7824 */ /* 0x040fe200078e00ff */
[----:B------:R-:W-:Y:S01]  /*05c0*/  LEA.HI R0, R5, R5, RZ, 0x1 ;  /* 0x0000000505007211 */ /* 0x000fe200078f08ff */
[----:B------:R-:W-:Y:S01]  /*05d0*/  FMUL R9, R9, UR4 ;  /* 0x0000000409097c20 */ /* 0x000fe20008400000 */
[----:B------:R-:W-:Y:S02]  /*05e0*/  UMOV UR4, 0x20 ;  /* 0x0000002000047882 */ /* 0x000fe40000000000 */
[----:B------:R-:W-:Y:S01]  /*05f0*/  LOP3.LUT R6, R0, 0xfffffffe, RZ, 0xc0, !PT ;  /* 0xfffffffe00067812 */ /* 0x000fe200078ec0ff */
[----:B------:R-:W-:-:S04]  /*0600*/  @!UP0 UIADD3 UR4, -UR4, 0x100000, URZ ;  /* 0x0010000004048890 */ /* 0x000fc8000fffe13f */
[----:B------:R-:W-:Y:S02]  /*0610*/  @!UP0 USHF.L.U32 UR5, UR4, 0xb, URZ ;  /* 0x0000000b04058899 */ /* 0x000fe4000800063f */
[----:B------:R-:W-:Y:S01]  /*0620*/  @!UP0 USHF.L.U32 UR4, UR4, 0x1, URZ ;  /* 0x0000000104048899 */ /* 0x000fe2000800063f */
[----:B0-----:R-:W-:Y:S01]  /*0630*/  IADD3 R13, -R7, RZ, RZ ;  /* 0x000000ff070d7210 */ /* 0x001fe20007ffe1ff */
[----:B------:R-:W0:Y:S01]  /*0640*/  F2I.U32.TRUNC.NTZ R9, R9 ;  /* 0x0000000900097305 */ /* 0x000e22000020f000 */
[C---:B------:R-:W-:Y:S01]  /*0650*/  IMAD.IADD R7, R5.reuse, 0x1, -R6 ;  /* 0x0000000105077824 */ /* 0x040fe200078e0a06 */
[----:B------:R-:W-:Y:S02]  /*0660*/  LOP3.LUT R154, R5, 0xc, R154, 0x78, !PT ;  /* 0x0000000c059a7812 */ /* 0x000fe400078e789a */
[----:B-1----:R-:W-:-:S05]  /*0670*/  IMAD R0, R8, R13, UR9 ;  /* 0x0000000908007e24 */ /* 0x002fca000f8e020d */
[----:B------:R-:W-:Y:S01]  /*0680*/  ISETP.NE.AND P2, PT, R7, R0, PT ;  /* 0x000000000700720c */ /* 0x000fe20003f45270 */
[----:B-----5:R-:W-:Y:S01]  /*0690*/  @!UP0 ULEA UR6, UR7, UR6, 0x18 ;  /* 0x0000000607068291 */ /* 0x020fe2000f8ec03f */
[----:B------:R-:W1:Y:S01]  /*06a0*/  LDC R7, c[0x0][0x140] ;  /* 0x00005000ff077b82 */ /* 0x000e620000000800 */
[----:B------:R-:W-:Y:S01]  /*06b0*/  VOTEU.ALL UP0, P0 ;  /* 0x00000000003f7886 */ /* 0x000fe20000000000 */
[----:B------:R-:W-:Y:S02]  /*06c0*/  LOP3.LUT P0, RZ, R4, 0x7, RZ, 0xc0, !PT ;  /* 0x0000000704ff7812 */ /* 0x000fe4000780c0ff */
[----:B0-----:R-:W-:Y:S02]  /*06d0*/  IADD3 R14, -R9, RZ, RZ ;  /* 0x000000ff090e7210 */ /* 0x001fe40007ffe1ff */
[----:B------:R-:W-:-:S03]  /*06e0*/  ISETP.LT.U32.AND P0, PT, R154, 0x2, !P0 ;  /* 0x000000029a00780c */ /* 0x000fc60004701070 */
[----:B---3--:R-:W-:Y:S02]  /*06f0*/  IMAD R6, R11, R14, R2 ;  /* 0x0000000e0b067224 */ /* 0x008fe400078e0202 */
[----:B------:R-:W-:Y:S01]  /*0700*/  @P2 LEA.HI R5, R154, R154, RZ, 0x1 ;  /* 0x0000009a9a052211 */ /* 0x000fe200078f08ff */
[----:B------:R-:W0:Y:S02]  /*0710*/  FENCE.VIEW.ASYNC.S ;  /* 0x00000000000073c6 */ /* 0x000e240000000000 */
[----:B0-----:R0:W2:Y:S01]  /*0720*/  @!UP0 SYNCS.EXCH.64 URZ, [UR6+0x30], UR4 ;  /* 0x00003004063f85b2 */ /* 0x0010a20008000100 */
[----:B------:R-:W-:Y:S02]  /*0730*/  SEL R4, RZ, 0x1, !P0 ;  /* 0x00000001ff047807 */ /* 0x000fe40004000000 */
[----:B------:R-:W-:-:S04]  /*0740*/  @P2 SHF.R.S32.HI R5, RZ, 0x1, R5 ;  /* 0x00000001ff052819 */ /* 0x000fc80000011405 */
[----:B------:R-:W-:-:S04]  /*0750*/  @P2 ISETP.NE.AND P3, PT, R5, R6, PT ;  /* 0x000000060500220c */ /* 0x000fc80003f65270 */
[----:B------:R-:W-:Y:S02]  /*0760*/  @P2 SEL R17, RZ, 0x1, P3 ;  /* 0x00000001ff112807 */ /* 0x000fe40001800000 */
[----:B-1----:R-:W-:Y:S02]  /*0770*/  ISETP.EQ.U32.AND P4, PT, R7, 0x1, PT ;  /* 0x000000010700780c */ /* 0x002fe40003f82070 */
[----:B------:R-:W-:Y:S01]  /*0780*/  LOP3.LUT R17, R17, R4, RZ, 0xc0, !PT ;  /* 0x0000000411117212 */ /* 0x000fe200078ec0ff */
[----:B------:R0:W1:Y:S01]  /*0790*/  @!UP1 SYNCS.EXCH.64 URZ, [UR6+0x38], UR4 ;  /* 0x00003804063f95b2 */ /* 0x0000620008000100 */
[----:B------:R-:W-:-:S09]  /*07a0*/  NOP ;  /* 0x0000000000007918 */ /* 0x000fd20000000000 */
[----:B0-2---:R-:W-:Y:S05]  /*07b0*/  @!P4 BRA `(.L_x_3) ;  /* 0x000000000008c947 */ /* 0x005fea0003800000 */
[----:B-1--4-:R-:W-:Y:S01]  /*07c0*/  UCGABAR_ARV ;  /* 0x00000000000079c7 */ /* 0x012fe20008000000 */
[----:B------:R-:W-:Y:S05]  /*07d0*/  BRA `(.L_x_4) ;  /* 0x0000000000047947 */ /* 0x000fea0003800000 */
.L_x_3:
[----:B-1--4-:R-:W-:Y:S01]  /*07e0*/  NOP ;  /* 0x0000000000007918 */ /* 0x012fe20000000000 */
.L_x_4:
[----:B------:R-:W0:Y:S01]  /*07f0*/  LDC R4, c[0x0][0x65c] ;  /* 0x00019700ff047b82 */ /* 0x000e220000000800 */
[----:B------:R-:W-:Y:S01]  /*0800*/  IMAD.MOV.U32 R5, RZ, RZ, RZ ;  /* 0x000000ffff057224 */ /* 0x000fe200078e00ff */
[----:B0-----:R-:W-:Y:S01]  /*0810*/  ISETP.NE.AND P2, PT, R4, 0x1, PT ;  /* 0x000000010400780c */ /* 0x001fe20003f45270 */
[----:B------:R-:W-:-:S12]  /*0820*/  IMAD.U32 R4, RZ, RZ, UR9 ;  /* 0x00000009ff047e24 */ /* 0x000fd8000f8e00ff */
[----:B------:R-:W0:Y:S01]  /*0830*/  @P2 LDC R7, c[0x0][0x10] ;  /* 0x00000400ff072b82 */ /* 0x000e220000000800 */
[----:B------:R-:W-:Y:S01]  /*0840*/  @P2 MOV R3, RZ ;  /* 0x000000ff00032202 */ /* 0x000fe20000000f00 */
[----:B------:R-:W-:-:S06]  /*0850*/  @P2 IMAD.MOV.U32 R13, RZ, RZ, RZ ;  /* 0x000000ffff0d2224 */ /* 0x000fcc00078e00ff */
[----:B------:R-:W1:Y:S01]  /*0860*/  @!P2 LDC R9, c[0x0][0xc] ;  /* 0x00000300ff09ab82 */ /* 0x000e620000000800 */
[----:B0-----:R-:W-:-:S04]  /*0870*/  @P2 IMAD.WIDE.U32 R6, R7, UR9, R2 ;  /* 0x0000000907062c25 */ /* 0x001fc8000f8e0002 */
[----:B------:R-:W-:Y:S01]  /*0880*/  @P2 IMAD.IADD R23, R7, 0x1, R13 ;  /* 0x0000000107172824 */ /* 0x000fe200078e020d */
[----:B------:R-:W-:Y:S01]  /*0890*/  @P2 MOV R15, R6 ;  /* 0x00000006000f2202 */ /* 0x000fe20000000f00 */
[----:B-1----:R-:W-:-:S04]  /*08a0*/  @!P2 IMAD.WIDE.U32 R4, R2, R9, R4 ;  /* 0x000000090204a225 */ /* 0x002fc800078e0004 */
[----:B------:R-:W-:Y:S01]  /*08b0*/  @!P2 IMAD.MOV.U32 R15, RZ, RZ, R4 ;  /* 0x000000ffff0fa224 */ /* 0x000fe200078e0004 */
[----:B------:R-:W-:-:S04]  /*08c0*/  @!P2 MOV R23, R5 ;  /* 0x000000050017a202 */ /* 0x000fc80000000f00 */
[----:B------:R0:W-:Y:S04]  /*08d0*/  STL [R1+0x204], R15 ;  /* 0x0002040f01007387 */ /* 0x0001e80000100800 */
[----:B------:R0:W-:Y:S01]  /*08e0*/  STL [R1+0x200], R23 ;  /* 0x0002001701007387 */ /* 0x0001e20000100800 */
[----:B------:R-:W-:Y:S05]  /*08f0*/  @!P4 BRA `(.L_x_5) ;  /* 0x00000000000cc947 */ /* 0x000fea0003800000 */
[----:B------:R-:W-:Y:S01]  /*0900*/  UCGABAR_WAIT ;  /* 0x0000000000007dc7 */ /* 0x000fe20008000000 */
[----:B------:R-:W-:Y:S01]  /*0910*/  CCTL.IVALL ;  /* 0x00000000ff00798f */ /* 0x000fe20002000000 */
[----:B------:R-:W-:Y:S05]  /*0920*/  BRA `(.L_x_6) ;  /* 0x0000000000047947 */ /* 0x000fea0003800000 */
.L_x_5:
[----:B------:R-:W-:Y:S06]  /*0930*/  BAR.SYNC.DEFER_BLOCKING 0x0 ;  /* 0x0000000000007b1d */ /* 0x000fec0000010000 */
.L_x_6:
[----:B------:R-:W-:Y:S05]  /*0940*/  @!P1 BRA `(.L_x_7) ;  /* 0x0000021800949947 */ /* 0x000fea0003800000 */
[----:B------:R-:W-:-:S06]  /*0950*/  UISETP.GT.U32.AND UP0, UPT, UR10, 0x1, UPT ;  /* 0x000000010a00788c */ /* 0x000fcc000bf04070 */
[----:B------:R-:W-:-:S13]  /*0960*/  PLOP3.LUT P0, PT, PT, PT, UP0, 0x80, 0x0 ;  /* 0x000000000000781c */ /* 0x000fda0003f0f008 */
[----:B------:R-:W-:Y:S05]  /*0970*/  @P0 EXIT ;  /* 0x000000000000094d */ /* 0x000fea0003800000 */
[----:B------:R-:W-:Y:S01]  /*0980*/  ULDC.64 UR4, c[0x0][0x650] ;  /* 0x0001940000047ab9 */ /* 0x000fe20000000a00 */
[----:B------:R-:W-:Y:S01]  /*0990*/  UMOV UR41, 0xffffffff ;  /* 0xffffffff00297882 */ /* 0x000fe20000000000 */
[----:B------:R-:W-:Y:S01]  /*09a0*/  ISETP.GE.U32.AND P0, PT, R15, UR4, PT ;  /* 0x000000040f007c0c */ /* 0x000fe2000bf06070 */
[----:B------:R-:W-:Y:S01]  /*09b0*/  IMAD.MOV.U32 R22, RZ, RZ, -0x1 ;  /* 0xffffffffff167424 */ /* 0x000fe200078e00ff */
[----:B------:R-:W-:Y:S01]  /*09c0*/  PRMT R6, RZ, 0x7610, R6 ;  /* 0x00007610ff067816 */ /* 0x000fe20000000006 */
[----:B------:R-:W-:Y:S01]  /*09d0*/  IMAD.MOV.U32 R18, RZ, RZ, -0x1 ;  /* 0xffffffffff127424 */ /* 0x000fe200078e00ff */
[----:B------:R-:W-:-:S13]  /*09e0*/  ISETP.GE.U32.AND.EX P0, PT, R23, UR5, PT, P0 ;  /* 0x0000000517007c0c */ /* 0x000fda000bf06100 */
[----:B------:R-:W-:Y:S05]  /*09f0*/  @P0 BRA `(.L_x_8) ;  /* 0x0000000400300947 */ /* 0x000fea0003800000 */
[----:B------:R-:W1:Y:S01]  /*0a00*/  LDC.64 R18, c[0x0][0x628] ;  /* 0x00018a00ff127b82 */ /* 0x000e620000000a00 */
[----:B------:R-:W-:Y:S01]  /*0a10*/  MOV R4, R15 ;  /* 0x0000000f00047202 */ /* 0x000fe20000000f00 */
[----:B------:R-:W-:-:S06]  /*0a20*/  IMAD.MOV.U32 R5, RZ, RZ, R23 ;  /* 0x000000ffff057224 */ /* 0x000fcc00078e0017 */
[----:B------:R-:W2:Y:S08]  /*0a30*/  LDC R10, c[0x0][0x630] ;  /* 0x00018c00ff0a7b82 */ /* 0x000eb00000000800 */
[----:B------:R-:W3:Y:S01]  /*0a40*/  LDC.64 R20, c[0x0][0x620] ;  /* 0x00018800ff147b82 */ /* 0x000ee20000000a00 */
[----:B-1----:R-:W-:-:S04]  /*0a50*/  ISETP.NE.U32.AND P0, PT, R18, RZ, PT ;  /* 0x000000ff1200720c */ /* 0x002fc80003f05070 */
[----:B------:R-:W-:-:S13]  /*0a60*/  ISETP.NE.AND.EX P0, PT, R19, RZ, PT, P0 ;  /* 0x000000ff1300720c */ /* 0x000fda0003f05300 */
[----:B--23--:R-:W-:Y:S05]  /*0a70*/  @!P0 BRA `(.L_x_9) ;  /* 0x0000000000288947 */ /* 0x00cfea0003800000 */
[----:B------:R-:W1:Y:S02]  /*0a80*/  LDC R9, c[0x0][0x634] ;  /* 0x00018d00ff097b82 */ /* 0x000e640000000800 */
[----:B-1----:R-:W-:-:S05]  /*0a90*/  IADD3 R9, P0, R15, R9, RZ ;  /* 0x000000090f097210 */ /* 0x002fca0007f1e0ff */
[----:B------:R-:W-:-:S04]  /*0aa0*/  IMAD.X R13, RZ, RZ, R23, P0 ;  /* 0x000000ffff0d7224 */ /* 0x000fc800000e0617 */
[----:B------:R-:W-:-:S04]  /*0ab0*/  IMAD.WIDE.U32 R4, R13, R18, RZ ;  /* 0x000000120d047225 */ /* 0x000fc800078e00ff */
[----:B------:R-:W-:-:S04]  /*0ac0*/  IMAD.WIDE.U32 R6, P0, R9, R19, R4 ;  /* 0x0000001309067225 */ /* 0x000fc80007800004 */
[----:B------:R-:W-:Y:S01]  /*0ad0*/  IMAD.WIDE.U32 R4, R9, R18, RZ ;  /* 0x0000001209047225 */ /* 0x000fe200078e00ff */
[----:B------:R-:W-:-:S03]  /*0ae0*/  IADD3.X R9, RZ, RZ, RZ, P0, !PT ;  /* 0x000000ffff097210 */ /* 0x000fc600007fe4ff */
[----:B------:R-:W-:Y:S01]  /*0af0*/  IMAD.MOV.U32 R8, RZ, RZ, R7 ;  /* 0x000000ffff087224 */ /* 0x000fe200078e0007 */
[----:B------:R-:W-:-:S05]  /*0b00*/  IADD3 RZ, P0, R5, R6, RZ ;  /* 0x0000000605ff7210 */ /* 0x000fca0007f1e0ff */
[----:B------:R-:W-:-:S08]  /*0b10*/  IMAD.WIDE.U32.X R4, R13, R19, R8, P0 ;  /* 0x000000130d047225 */ /* 0x000fd000000e0408 */
.L_x_9:
[----:B------:R-:W1:Y:S01]  /*0b20*/  LDC.64 R18, c[0x0][0x640] ;  /* 0x00019000ff127b82 */ /* 0x000e620000000a00 */
[--C-:B------:R-:W-:Y:S01]  /*0b30*/  SHF.R.U64 R22, R4, R10, R5.reuse ;  /* 0x0000000a04167219 */ /* 0x100fe20000001205 */
[----:B------:R-:W-:Y:S01]  /*0b40*/  IMAD R25, R11, R14, R2 ;  /* 0x0000000e0b197224 */ /* 0x000fe200078e0202 */
[----:B------:R-:W-:Y:S01]  /*0b50*/  SHF.R.U32.HI R3, RZ, R10, R5 ;  /* 0x0000000aff037219 */ /* 0x000fe20000011605 */
[----:B------:R-:W-:Y:S01]  /*0b60*/  IMAD.MOV.U32 R5, RZ, RZ, R23 ;  /* 0x000000ffff057224 */ /* 0x000fe200078e0017 */
[----:B------:R-:W-:Y:S01]  /*0b70*/  IADD3 R7, P0, RZ, -R22, RZ ;  /* 0x80000016ff077210 */ /* 0x000fe20007f1e0ff */
[----:B------:R-:W-:Y:S01]  /*0b80*/  IMAD.MOV.U32 R11, RZ, RZ, 0x1 ;  /* 0x00000001ff0b7424 */ /* 0x000fe200078e00ff */
[----:B------:R-:W-:Y:S01]  /*0b90*/  MOV R4, R15 ;  /* 0x0000000f00047202 */ /* 0x000fe20000000f00 */
[----:B------:R-:W2:Y:S02]  /*0ba0*/  LDC R8, c[0x0][0x618] ;  /* 0x00018600ff087b82 */ /* 0x000ea40000000800 */
[----:B------:R-:W-:-:S02]  /*0bb0*/  IMAD.X R3, RZ, RZ, ~R3, P0 ;  /* 0x000000ffff037224 */ /* 0x000fc400000e0e03 */
[----:B------:R-:W-:-:S04]  /*0bc0*/  IMAD.WIDE.U32 R4, R7, R20, R4 ;  /* 0x0000001407047225 */ /* 0x000fc800078e0004 */
[----:B------:R-:W3:Y:S01]  /*0bd0*/  LDC R12, c[0x0][0x608] ;  /* 0x00018200ff0c7b82 */ /* 0x000ee20000000800 */
[----:B------:R-:W-:-:S04]  /*0be0*/  IMAD R6, R3, R20, RZ ;  /* 0x0000001403067224 */ /* 0x000fc800078e02ff */
[----:B------:R-:W-:-:S03]  /*0bf0*/  IMAD R3, R7, R21, R6 ;  /* 0x0000001507037224 */ /* 0x000fc600078e0206 */
[----:B------:R-:W4:Y:S01]  /*0c00*/  LDC R16, c[0x0][0x658] ;  /* 0x00019600ff107b82 */ /* 0x000f220000000800 */
[----:B------:R-:W-:Y:S01]  /*0c10*/  IMAD.IADD R3, R5, 0x1, R3 ;  /* 0x0000000105037824 */ /* 0x000fe200078e0203 */
[----:B-1----:R-:W-:Y:S02]  /*0c20*/  ISETP.NE.U32.AND P0, PT, R18, RZ, PT ;  /* 0x000000ff1200720c */ /* 0x002fe40003f05070 */
[----:B------:R-:W-:Y:S02]  /*0c30*/  MOV R5, 0xffffffff ;  /* 0xffffffff00057802 */ /* 0x000fe40000000f00 */
[----:B------:R-:W-:Y:S02]  /*0c40*/  ISETP.NE.AND.EX P0, PT, R19, RZ, PT, P0 ;  /* 0x000000ff1300720c */ /* 0x000fe40003f05300 */
[----:B------:R-:W1:Y:S01]  /*0c50*/  LDC R13, c[0x0][0x600] ;  /* 0x00018000ff0d7b82 */ /* 0x000e620000000800 */
[-CC-:B--2---:R-:W-:Y:S02]  /*0c60*/  SHF.R.U64 R10, R4, R8.reuse, R3.reuse ;  /* 0x00000008040a7219 */ /* 0x184fe40000001203 */
[----:B------:R-:W-:-:S05]  /*0c70*/  SHF.R.U32.HI R3, RZ, R8, R3 ;  /* 0x00000008ff037219 */ /* 0x000fca0000011603 */
[----:B0-----:R-:W0:Y:S01]  /*0c80*/  LDC R15, c[0x0][0x648] ;  /* 0x00019200ff0f7b82 */ /* 0x001e220000000800 */
[-CC-:B---3--:R-:W-:Y:S02]  /*0c90*/  SHF.R.U64 R23, R10, R12.reuse, R3.reuse ;  /* 0x0000000c0a177219 */ /* 0x188fe40000001203 */
[----:B------:R-:W-:-:S05]  /*0ca0*/  SHF.R.U32.HI R3, RZ, R12, R3 ;  /* 0x0000000cff037219 */ /* 0x000fca0000011603 */
[----:B------:R-:W2:Y:S01]  /*0cb0*/  LDC R21, c[0x0][0x638] ;  /* 0x00018e00ff157b82 */ /* 0x000ea20000000800 */
[-C--:B----4-:R-:W-:Y:S02]  /*0cc0*/  SHF.L.U32 R2, R5, R16.reuse, RZ ;  /* 0x0000001005027219 */ /* 0x090fe400000006ff */
[--C-:B------:R-:W-:Y:S02]  /*0cd0*/  SHF.R.U64 R12, R23, R16, R3.reuse ;  /* 0x00000010170c7219 */ /* 0x100fe40000001203 */
[----:B------:R-:W-:Y:S02]  /*0ce0*/  LOP3.LUT R8, RZ, R2, RZ, 0x33, !PT ;  /* 0x00000002ff087212 */ /* 0x000fe400078e33ff */
[----:B------:R-:W-:Y:S01]  /*0cf0*/  SHF.R.U32.HI R3, RZ, R16, R3 ;  /* 0x00000010ff037219 */ /* 0x000fe20000011603 */
[----:B------:R-:W3:Y:S01]  /*0d00*/  LDC R20, c[0x0][0x610] ;  /* 0x00018400ff147b82 */ /* 0x000ee20000000800 */
[----:B------:R-:W-:Y:S01]  /*0d10*/  IMAD.MOV.U32 R2, RZ, RZ, R12 ;  /* 0x000000ffff027224 */ /* 0x000fe200078e000c */
[----:B------:R-:W-:Y:S06]  /*0d20*/  @!P0 BRA `(.L_x_10) ;  /* 0x0000000000288947 */ /* 0x000fec0003800000 */
[----:B------:R-:W4:Y:S02]  /*0d30*/  LDC R7, c[0x0][0x64c] ;  /* 0x00019300ff077b82 */ /* 0x000f240000000800 */
[----:B----4-:R-:W-:-:S04]  /*0d40*/  IADD3 R7, P0, R12, R7, RZ ;  /* 0x000000070c077210 */ /* 0x010fc80007f1e0ff */
[----:B------:R-:W-:-:S05]  /*0d50*/  IADD3.X R9, RZ, R3, RZ, P0, !PT ;  /* 0x00000003ff097210 */ /* 0x000fca00007fe4ff */
[----:B------:R-:W-:-:S04]  /*0d60*/  IMAD.WIDE.U32 R2, R9, R18, RZ ;  /* 0x0000001209027225 */ /* 0x000fc800078e00ff */
[----:B------:R-:W-:-:S04]  /*0d70*/  IMAD.WIDE.U32 R4, P0, R7, R19, R2 ;  /* 0x0000001307047225 */ /* 0x000fc80007800002 */
[----:B------:R-:W-:-:S04]  /*0d80*/  IMAD.WIDE.U32 R2, R7, R18, RZ ;  /* 0x0000001207027225 */ /* 0x000fc800078e00ff */
[----:B------:R-:W-:Y:S01]  /*0d90*/  IMAD.X R7, RZ, RZ, RZ, P0 ;  /* 0x000000ffff077224 */ /* 0x000fe200000e06ff */
[----:B------:R-:W-:Y:S01]  /*0da0*/  IADD3 RZ, P0, R3, R4, RZ ;  /* 0x0000000403ff7210 */ /* 0x000fe20007f1e0ff */
[----:B------:R-:W-:-:S04]  /*0db0*/  IMAD.MOV.U32 R6, RZ, RZ, R5 ;  /* 0x000000ffff067224 */ /* 0x000fc800078e0005 */
[----:B------:R-:W-:-:S08]  /*0dc0*/  IMAD.WIDE.U32.X R2, R9, R19, R6, P0 ;  /* 0x0000001309027225 */ /* 0x000fd000000e0406 */
.L_x_10:
[----:B0-----:R-:W-:Y:S02]  /*0dd0*/  SHF.R.U64 R4, R2, R15, R3 ;  /* 0x0000000f02047219 */ /* 0x001fe40000001203 */
[----:B------:R-:W-:Y:S02]  /*0de0*/  SHF.L.U32 R2, R11, R16, RZ ;  /* 0x000000100b027219 */ /* 0x000fe400000006ff */
[----:B------:R-:W-:Y:S01]  /*0df0*/  LOP3.LUT R3, R23, R8, RZ, 0xc0, !PT ;  /* 0x0000000817037212 */ /* 0x000fe200078ec0ff */
[----:B------:R-:W-:Y:S01]  /*0e00*/  IMAD.MOV R6, RZ, RZ, -R4 ;  /* 0x000000ffff067224 */ /* 0x000fe200078e0a04 */
[----:B-1----:R-:W-:Y:S02]  /*0e10*/  IADD3 R5, R13, -0x1, RZ ;  /* 0xffffffff0d057810 */ /* 0x002fe40007ffe0ff */
[----:B------:R-:W-:Y:S01]  /*0e20*/  SEL R0, R0, R25, !P2 ;  /* 0x0000001900007207 */ /* 0x000fe20005000000 */
[----:B------:R-:W-:Y:S01]  /*0e30*/  IMAD R3, R2, R4, R3 ;  /* 0x0000000402037224 */ /* 0x000fe200078e0203 */
[----:B------:R-:W-:Y:S01]  /*0e40*/  LOP3.LUT R5, R10, R5, RZ, 0xc0, !PT ;  /* 0x000000050a057212 */ /* 0x000fe200078ec0ff */
[----:B--2---:R-:W-:Y:S01]  /*0e50*/  IMAD R2, R6, R21, R12 ;  /* 0x0000001506027224 */ /* 0x004fe200078e020c */
[----:B------:R-:W-:Y:S01]  /*0e60*/  R2UR UR41, R22 ;  /* 0x00000000162972ca */ /* 0x000fe200000e0000 */
[----:B---3--:R-:W-:-:S02]  /*0e70*/  IMAD R0, R3, R20, R0 ;  /* 0x0000001403007224 */ /* 0x008fc400078e0200 */
[----:B------:R-:W-:Y:S02]  /*0e80*/  IMAD R3, R2, R13, R5 ;  /* 0x0000000d02037224 */ /* 0x000fe400078e0205 */
[----:B------:R-:W-:-:S03]  /*0e90*/  IMAD.MOV.U32 R6, RZ, RZ, 0x1 ;  /* 0x00000001ff067424 */ /* 0x000fc600078e00ff */
[----:B------:R-:W-:Y:S02]  /*0ea0*/  SEL R18, R3, R0, !P2 ;  /* 0x0000000003127207 */ /* 0x000fe40005000000 */
[----:B------:R-:W-:-:S07]  /*0eb0*/  SEL R22, R0, R3, !P2 ;  /* 0x0000000300167207 */ /* 0x000fce0005000000 */
.L_x_8:
[----:B------:R-:W-:-:S08]  /*0ec0*/  NOP ;  /* 0x0000000000007918 */ /* 0x000fd00000000000 */
[----:B------:R-:W1:Y:S02]  /*0ed0*/  USETMAXREG.TRY_ALLOC.CTAPOOL UP0, 0xe8 ;  /* 0x000000e8000079c8 */ /* 0x000e640008000600 */
[----:B-1----:R-:W-:-:S13]  /*0ee0*/  PLOP3.LUT P0, PT, PT, PT, UP0, 0x80, 0x0 ;  /* 0x000000000000781c */ /* 0x002fda0003f0f008 */
[----:B------:R-:W-:Y:S05]  /*0ef0*/  @!P0 BRA `(.L_x_8) ;  /* 0xfffffffc00f08947 */ /* 0x000fea000383ffff */
[----:B------:R-:W-:Y:S01]  /*0f00*/  ULDC.64 UR4, c[0x0][0x598] ;  /* 0x0001660000047ab9 */ /* 0x000fe20000000a00 */
[----:B------:R-:W-:Y:S01]  /*0f10*/  ULDC.64 UR36, c[0x0][0x208] ;  /* 0x0000820000247ab9 */ /* 0x000fe20000000a00 */
[----:B------:R-:W-:-:S04]  /*0f20*/  ISETP.NE.U32.AND P0, PT, RZ, UR4, PT ;  /* 0x00000004ff007c0c */ /* 0x000fc8000bf05070 */
[----:B------:R-:W-:-:S13]  /*0f30*/  ISETP.NE.AND.EX P0, PT, RZ, UR5, PT, P0 ;  /* 0x00000005ff007c0c */ /* 0x000fda000bf05300 */
[----:B------:R-:W-:Y:S05]  /*0f40*/  @!P0 BRA `(.L_x_11) ;  /* 0x00000000001c8947 */ /* 0x000fea0003800000 */
[----:B------:R-:W1:Y:S02]  /*0f50*/  LDC.64 R2, c[0x0][0x598] ;  /* 0x00016600ff027b82 */ /* 0x000e640000000a00 */
[----:B-1----:R-:W2:Y:S02]  /*0f60*/  LDG.E.64 R2, desc[UR36][R2.64] ;  /* 0x0000002402027981 */ /* 0x002ea4000c1e1b00 */
[----:B--2---:R-:W-:-:S04]  /*0f70*/  ISETP.NE.U32.AND P0, PT, R2, RZ, PT ;  /* 0x000000ff0200720c */ /* 0x004fc80003f05070 */
[----:B------:R-:W-:-:S13]  /*0f80*/  ISETP.NE.AND.EX P0, PT, R3, RZ, PT, P0 ;  /* 0x000000ff0300720c */ /* 0x000fda0003f05300 */
[----:B------:R-:W-:Y:S05]  /*0f90*/  @!P0 BRA `(.L_x_11) ;  /* 0x0000000000088947 */ /* 0x000fea0003800000 */
[----:B------:R1:W5:Y:S01]  /*0fa0*/  LD.E R2, desc[UR36][R2.64] ;  /* 0x0000002402027980 */ /* 0x000362000c101900 */
[----:B------:R-:W-:Y:S05]  /*0fb0*/  BRA `(.L_x_12) ;  /* 0x0000000000247947 */ /* 0x000fea0003800000 */
.L_x_11:
[----:B------:R-:W-:Y:S02]  /*0fc0*/  ULDC.64 UR4, c[0x0][0x588] ;  /* 0x0001620000047ab9 */ /* 0x000fe40000000a00 */
[----:B------:R-:W-:-:S04]  /*0fd0*/  ISETP.NE.U32.AND P0, PT, RZ, UR4, PT ;  /* 0x00000004ff007c0c */ /* 0x000fc8000bf05070 */
[----:B------:R-:W-:-:S13]  /*0fe0*/  ISETP.NE.AND.EX P0, PT, RZ, UR5, PT, P0 ;  /* 0x00000005ff007c0c */ /* 0x000fda000bf05300 */
[----:B------:R-:W-:Y:S05]  /*0ff0*/  @!P0 BRA `(.L_x_13) ;  /* 0x00000000000c8947 */ /* 0x000fea0003800000 */
[----:B------:R-:W1:Y:S02]  /*1000*/  LDC.64 R2, c[0x0][0x588] ;  /* 0x00016200ff027b82 */ /* 0x000e640000000a00 */
[----:B-1----:R2:W5:Y:S01]  /*1010*/  LDG.E R2, desc[UR36][R2.64] ;  /* 0x0000002402027981 */ /* 0x002562000c1e1900 */
[----:B------:R-:W-:Y:S05]  /*1020*/  BRA `(.L_x_12) ;  /* 0x0000000000087947 */ /* 0x000fea0003800000 */
.L_x_13:
[----:B------:R-:W-:Y:S02]  /*1030*/  ULDC UR4, c[0x0][0x580] ;  /* 0x0001600000047ab9 */ /* 0x000fe40000000800 */
[----:B------:R-:W-:-:S07]  /*1040*/  MOV R2, UR4 ;  /* 0x0000000400027c02 */ /* 0x000fce0008000f00 */
.L_x_12:
[----:B------:R-:W-:Y:S02]  /*1050*/  ULDC.64 UR4, c[0x0][0x5a0] ;  /* 0x0001680000047ab9 */ /* 0x000fe40000000a00 */
[----:B------:R-:W-:-:S04]  /*1060*/  ISETP.NE.U32.AND P0, PT, RZ, UR4, PT ;  /* 0x00000004ff007c0c */ /* 0x000fc8000bf05070 */
[----:B------:R-:W-:-:S13]  /*1070*/  ISETP.NE.AND.EX P0, PT, RZ, UR5, PT, P0 ;  /* 0x00000005ff007c0c */ /* 0x000fda000bf05300 */
[----:B------:R-:W-:Y:S05]  /*1080*/  @!P0 BRA `(.L_x_14) ;  /* 0x00000000001c8947 */ /* 0x000fea0003800000 */
[----:B------:R-:W3:Y:S02]  /*1090*/  LDC.64 R4, c[0x0][0x5a0] ;  /* 0x00016800ff047b82 */ /* 0x000ee40000000a00 */
[----:B---3--:R-:W3:Y:S02]  /*10a0*/  LDG.E.64 R4, desc[UR36][R4.64] ;  /* 0x0000002404047981 */ /* 0x008ee4000c1e1b00 */
[----:B---3--:R-:W-:-:S04]  /*10b0*/  ISETP.NE.U32.AND P0, PT, R4, RZ, PT ;  /* 0x000000ff0400720c */ /* 0x008fc80003f05070 */
[----:B------:R-:W-:-:S13]  /*10c0*/  ISETP.NE.AND.EX P0, PT, R5, RZ, PT, P0 ;  /* 0x000000ff0500720c */ /* 0x000fda0003f05300 */
[----:B------:R-:W-:Y:S05]  /*10d0*/  @!P0 BRA `(.L_x_14) ;  /* 0x0000000000088947 */ /* 0x000fea0003800000 */
[----:B------:R3:W5:Y:S01]  /*10e0*/  LD.E R16, desc[UR36][R4.64] ;  /* 0x0000002404107980 */ /* 0x000762000c101900 */
[----:B------:R-:W-:Y:S05]  /*10f0*/  BRA `(.L_x_15) ;  /* 0x0000000000247947 */ /* 0x000fea0003800000 */
.L_x_14:
[----:B------:R-:W-:Y:S02]  /*1100*/  ULDC.64 UR4, c[0x0][0x590] ;  /* 0x0001640000047ab9 */ /* 0x000fe40000000a00 */
[----:B------:R-:W-:-:S04]  /*1110*/  ISETP.NE.U32.AND P0, PT, RZ, UR4, PT ;  /* 0x00000004ff007c0c */ /* 0x000fc8000bf05070 */
[----:B------:R-:W-:-:S13]  /*1120*/  ISETP.NE.AND.EX P0, PT, RZ, UR5, PT, P0 ;  /* 0x00000005ff007c0c */ /* 0x000fda000bf05300 */
[----:B------:R-:W-:Y:S05]  /*1130*/  @!P0 BRA `(.L_x_16) ;  /* 0x00000000000c8947 */ /* 0x000fea0003800000 */
[----:B------:R-:W3:Y:S02]  /*1140*/  LDC.64 R4, c[0x0][0x590] ;  /* 0x00016400ff047b82 */ /* 0x000ee40000000a00 */
[----:B---3--:R4:W5:Y:S01]  /*1150*/  LDG.E R16, desc[UR36][R4.64] ;  /* 0x0000002404107981 */ /* 0x008962000c1e1900 */
[----:B------:R-:W-:Y:S05]  /*1160*/  BRA `(.L_x_15) ;  /* 0x0000000000087947 */ /* 0x000fea0003800000 */
.L_x_16:
[----:B------:R-:W-:Y:S02]  /*1170*/  ULDC UR4, c[0x0][0x584] ;  /* 0x0001610000047ab9 */ /* 0x000fe40000000800 */
[----:B------:R-:W-:-:S07]  /*1180*/  IMAD.U32 R16, RZ, RZ, UR4 ;  /* 0x00000004ff107e24 */ /* 0x000fce000f8e00ff */
.L_x_15:
[----:B------:R-:W-:-:S13]  /*1190*/  LOP3.LUT P0, RZ, R6, 0xff, RZ, 0xc0, !PT ;  /* 0x000000ff06ff7812 */ /* 0x000fda000780c0ff */
[----:B------:R-:W-:Y:S05]  /*11a0*/  @!P0 EXIT ;  /* 0x000000000000894d */ /* 0x000fea0003800000 */
[----:B------:R-:W-:Y:S01]  /*11b0*/  ULDC UR4, c[0x0][0x28c] ;  /* 0x0000a30000047ab9 */ /* 0x000fe20000000800 */
[----:B------:R-:W-:Y:S01]  /*11c0*/  UMOV UR38, URZ ;  /* 0x0000003f00267c82 */ /* 0x000fe20008000000 */
[----:B------:R-:W-:Y:S01]  /*11d0*/  UIADD3 UR4, UR4, 0x7f, URZ ;  /* 0x0000007f04047890 */ /* 0x000fe2000fffe03f */
[----:B------:R-:W-:-:S03]  /*11e0*/  UMOV UR39, URZ ;  /* 0x0000003f00277c82 */ /* 0x000fc60008000000 */
[----:B------:R-:W-:-:S04]  /*11f0*/  USHF.R.S32.HI UR5, URZ, 0x1f, UR4 ;  /* 0x0000001f3f057899 */ /* 0x000fc80008011404 */
[----:B------:R-:W-:-:S04]  /*1200*/  ULEA.HI UR5, UR5, UR4, URZ, 0x7 ;  /* 0x0000000405057291 */ /* 0x000fc8000f8f383f */
[----:B------:R-:W-:-:S12]  /*1210*/  USHF.R.S32.HI UR42, URZ, 0x7, UR5 ;  /* 0x000000073f2a7899 */ /* 0x000fd80008011405 */
.L_x_544:
[----:B------:R-:W0:Y:S01]  /*1220*/  S2R R0, SR_TID.X ;  /* 0x0000000000007919 */ /* 0x000e220000002100 */
[----:B-1----:R-:W1:Y:S01]  /*1230*/  S2UR UR7, SR_CgaCtaId ;  /* 0x00000000000779c3 */ /* 0x002e620000008800 */
[----:B------:R-:W-:Y:S02]  /*1240*/  UMOV UR6, 0x400 ;  /* 0x0000040000067882 */ /* 0x000fe40000000000 */
[----:B-1----:R-:W-:Y:S01]  /*1250*/  ULEA UR6, UR7, UR6, 0x18 ;  /* 0x0000000607067291 */ /* 0x002fe2000f8ec03f */
[----:B0-----:R-:W-:-:S04]  /*1260*/  LOP3.LUT R0, R0, 0x80, RZ, 0xc0, !PT ;  /* 0x0000008000007812 */ /* 0x001fc800078ec0ff */
[----:B------:R-:W-:-:S06]  /*1270*/  SHF.R.U32.HI R0, RZ, 0x7, R0 ;  /* 0x00000007ff007819 */ /* 0x000fcc0000011600 */
[----:B------:R-:W0:Y:S02]  /*1280*/  SHFL.IDX PT, R0, R0, RZ, 0x1f ;  /* 0x00001fff00007589 */ /* 0x000e2400000e0000 */
[----:B0-----:R-:W-:-:S13]  /*1290*/  R2UR UR4, R0 ;  /* 0x00000000000472ca */ /* 0x001fda00000e0000 */
[----:B------:R-:W-:-:S04]  /*12a0*/  ULEA.HI UR5, UR4, UR4, URZ, 0x1 ;  /* 0x0000000404057291 */ /* 0x000fc8000f8f083f */
[----:B------:R-:W-:-:S04]  /*12b0*/  ULOP3.LUT UR5, UR5, 0x7fffe, URZ, 0xc0, !UPT ;  /* 0x0007fffe05057892 */ /* 0x000fc8000f8ec03f */
[----:B------:R-:W-:-:S03]  /*12c0*/  UIADD3 UR5, UR4, -UR5, URZ ;  /* 0x8000000504057290 */ /* 0x000fc6000fffe03f */
[----:B------:R-:W-:Y:S01]  /*12d0*/  ULDC UR4, c[0x0][0x28c] ;  /* 0x0000a30000047ab9 */ /* 0x000fe20000000800 */
[----:B------:R-:W-:Y:S01]  /*12e0*/  ULEA UR5, UR5, UR6, 0xd ;  /* 0x0000000605057291 */ /* 0x000fe2000f8e683f */
[----:B------:R-:W-:-:S03]  /*12f0*/  ISETP.LT.AND P0, PT, RZ, UR4, PT ;  /* 0x00000004ff007c0c */ /* 0x000fc6000bf01270 */
[----:B------:R-:W-:-:S04]  /*1300*/  UIADD3 UR5, UR5, 0x100, URZ ;  /* 0x0000010005057890 */ /* 0x000fc8000fffe03f */
[----:B------:R-:W-:-:S04]  /*1310*/  USHF.R.U32.HI UR5, URZ, 0x4, UR5 ;  /* 0x000000043f057899 */ /* 0x000fc80008011605 */
[----:B------:R-:W-:Y:S02]  /*1320*/  ULOP3.LUT UR43, UR5, 0x3fff, URZ, 0xc0, !UPT ;  /* 0x00003fff052b7892 */ /* 0x000fe4000f8ec03f */
[----:B--23-5:R-:W-:Y:S10]  /*1330*/  @P0 BRA `(.L_x_17) ;  /* 0x0000000000400947 */ /* 0x02cff40003800000 */
[----:B------:R-:W-:Y:S01]  /*1340*/  MOV R0, 0x0 ;  /* 0x0000000000007802 */ /* 0x000fe20000000f00 */
[----:B------:R-:W-:Y:S01]  /*1350*/  ULDC.64 UR4, c[0x4][0x68] ;  /* 0x01001a0000047ab9 */ /* 0x000fe20000000a00 */
[----:B------:R-:W-:Y:S01]  /*1360*/  ULDC.64 UR6, c[0x4][0x8] ;  /* 0x0100020000067ab9 */ /* 0x000fe20000000a00 */
[----:B---34-:R-:W-:Y:S01]  /*1370*/  IMAD.U32 R4, RZ, RZ, UR4 ;  /* 0x00000004ff047e24 */ /* 0x018fe2000f8e00ff */
[----:B------:R0:W1:Y:S01]  /*1380*/  LDC.64 R14, c[0x4][R0] ;  /* 0x01000000000e7b82 */ /* 0x0000620000000a00 */
[----:B------:R-:W-:Y:S01]  /*1390*/  MOV R5, UR5 ;  /* 0x0000000500057c02 */ /* 0x000fe20008000f00 */
[----:B------:R-:W-:Y:S01]  /*13a0*/  ULDC.64 UR4, c[0x4][0x70] ;  /* 0x01001c0000047ab9 */ /* 0x000fe20000000a00 */
[----:B------:R-:W-:Y:S01]  /*13b0*/  MOV R10, UR6 ;  /* 0x00000006000a7c02 */ /* 0x000fe20008000f00 */
[----:B------:R-:W-:Y:S01]  /*13c0*/  IMAD.U32 R6, RZ, RZ, UR4 ;  /* 0x00000004ff067e24 */ /* 0x000fe2000f8e00ff */
[----:B------:R-:W-:Y:S01]  /*13d0*/  MOV R12, 0x1 ;  /* 0x00000001000c7802 */ /* 0x000fe20000000f00 */
[----:B------:R-:W-:-:S02]  /*13e0*/  IMAD.U32 R7, RZ, RZ, UR5 ;  /* 0x00000005ff077e24 */ /* 0x000fc4000f8e00ff */
[----:B------:R-:W-:Y:S02]  /*13f0*/  IMAD.U32 R11, RZ, RZ, UR7 ;  /* 0x00000007ff0b7e24 */ /* 0x000fe4000f8e00ff */
[----:B------:R-:W-:Y:S02]  /*1400*/  IMAD.MOV.U32 R8, RZ, RZ, 0x1e1 ;  /* 0x000001e1ff087424 */ /* 0x000fe400078e00ff */
[----:B0-----:R-:W-:-:S07]  /*1410*/  IMAD.MOV.U32 R13, RZ, RZ, RZ ;  /* 0x000000ffff0d7224 */ /* 0x001fce00078e00ff */
[----:B------:R-:W-:-:S07]  /*1420*/  LEPC R20, `(.L_x_17) ;  /* 0x000000001014794e */ /* 0x000fce0000000000 */
[----:B-12--5:R-:W-:Y:S05]  /*1430*/  CALL.ABS.NOINC R14 ;  /* 0x000000000e007343 */ /* 0x026fea0003c00000 */
.L_x_17:
[----:B------:R-:W-:-:S06]  /*1440*/  ULOP3.LUT UR4, UR40, 0x1, URZ, 0xfc, !UPT ;  /* 0x0000000128047892 */ /* 0x000fcc000f8efc3f */
[----:B------:R-:W-:-:S05]  /*1450*/  IMAD.U32 R0, RZ, RZ, UR4 ;  /* 0x00000004ff007e24 */ /* 0x000fca000f8e00ff */
[----:B------:R-:W-:-:S13]  /*1460*/  ISETP.NE.AND P0, PT, R0, 0x3, PT ;  /* 0x000000030000780c */ /* 0x000fda0003f05270 */
[----:B------:R-:W-:Y:S05]  /*1470*/  @!P0 BRA `(.L_x_18) ;  /* 0x0000000000048947 */ /* 0x000fea0003800000 */
[----:B------:R-:W-:Y:S01]  /*1480*/  BPT.TRAP 0x1 ;  /* 0x000000040000795c */ /* 0x000fe20000300000 */
.L_x_18:
[----:B------:R-:W0:Y:S01]  /*1490*/  S2UR UR5, SR_CgaCtaId ;  /* 0x00000000000579c3 */ /* 0x000e220000008800 */
[----:B------:R-:W-:Y:S01]  /*14a0*/  UMOV UR4, 0x400 ;  /* 0x0000040000047882 */ /* 0x000fe20000000000 */
[----:B--2---:R-:W-:Y:S01]  /*14b0*/  IMAD.U32 R3, RZ, RZ, UR38 ;  /* 0x00000026ff037e24 */ /* 0x004fe2000f8e00ff */
[----:B---34-:R-:W-:-:S04]  /*14c0*/  MOV R5, UR39 ;  /* 0x0000002700057c02 */ /* 0x018fc80008000f00 */
[----:B------:R-:W-:Y:S01]  /*14d0*/  SHF.L.U32 R3, R3, 0x1f, RZ ;  /* 0x0000001f03037819 */ /* 0x000fe200000006ff */
[----:B0-----:R-:W-:-:S06]  /*14e0*/  ULEA UR4, UR5, UR4, 0x18 ;  /* 0x0000000405047291 */ /* 0x001fcc000f8ec03f */
[----:B------:R-:W-:-:S05]  /*14f0*/  IMAD.U32 R0, RZ, RZ, UR4 ;  /* 0x00000004ff007e24 */ /* 0x000fca000f8e00ff */
[----:B------:R-:W-:-:S04]  /*1500*/  LEA R4, R5, R0, 0x3 ;  /* 0x0000000005047211 */ /* 0x000fc800078e18ff */
[----:B------:R0:W1:Y:S01]  /*1510*/  SYNCS.PHASECHK.TRANS64.TRYWAIT P1, [R4+URZ], R3 ;  /* 0x00000003040075a7 */ /* 0x000062000802017f */
[----:B------:R-:W-:Y:S05]  /*1520*/  @!P0 BRA `(.L_x_19) ;  /* 0x0000000000048947 */ /* 0x000fea0003800000 */
[----:B------:R-:W-:Y:S01]  /*1530*/  BPT.TRAP 0x1 ;  /* 0x000000040000795c */ /* 0x000fe20000300000 */
.L_x_19:
[----:B-1----:R-:W-:Y:S05]  /*1540*/  @P1 BRA `(.L_x_20) ;  /* 0x0000000000081947 */ /* 0x002fea0003800000 */
[----:B------:R-:W1:Y:S02]  /*1550*/  SYNCS.PHASECHK.TRANS64.TRYWAIT P1, [R4+URZ], R3 ;  /* 0x00000003040075a7 */ /* 0x000e64000802017f */
[----:B-1----:R-:W-:Y:S05]  /*1560*/  @!P1 BRA `(.L_x_21) ;  /* 0x0000022400189947 */ /* 0x002fea0003800000 */
.L_x_20:
[----:B------:R-:W-:-:S04]  /*1570*/  UISETP.LT.AND UP0, UPT, UR42, 0x1, UPT ;  /* 0x000000012a00788c */ /* 0x000fc8000bf01270 */
[----:B------:R-:W-:-:S06]  /*1580*/  USEL UR4, UR42, 0x1, UP0 ;  /* 0x000000012a047887 */ /* 0x000fcc0008000000 */
[----:B01----:R-:W-:Y:S01]  /*1590*/  IMAD.U32 R3, RZ, RZ, UR4 ;  /* 0x00000004ff037e24 */ /* 0x003fe2000f8e00ff */
[----:B------:R-:W-:Y:S05]  /*15a0*/  WARPSYNC.ALL ;  /* 0x0000000000007948 */ /* 0x000fea0003800000 */
[----:B------:R-:W-:-:S04]  /*15b0*/  IADD3 R3, -R3, UR42, RZ ;  /* 0x0000002a03037c10 */ /* 0x000fc8000fffe1ff */
[----:B------:R-:W-:Y:S02]  /*15c0*/  ISETP.GE.AND P1, PT, R3, 0x1, PT ;  /* 0x000000010300780c */ /* 0x000fe40003f26270 */
[----:B------:R-:W-:Y:S01]  /*15d0*/  R2UR UR4, R0 ;  /* 0x00000000000472ca */ /* 0x000fe200000e0000 */
[----:B------:R-:W-:Y:S01]  /*15e0*/  ULOP3.LUT UR8, UR43, 0x10000, URZ, 0xfc, !UPT ;  /* 0x000100002b087892 */ /* 0x000fe2000f8efc3f */
[----:B------:R-:W-:Y:S01]  /*15f0*/  WARPGROUP.ARRIVE ;  /* 0x00000000000079c5 */ /* 0x000fe20000000000 */
[----:B------:R-:W-:Y:S01]  /*1600*/  UMOV UR13, 0x40000040 ;  /* 0x40000040000d7882 */ /* 0x000fe20000000000 */
[----:B------:R-:W-:Y:S01]  /*1610*/  UMOV UR15, 0x40000040 ;  /* 0x40000040000f7882 */ /* 0x000fe20000000000 */
[----:B------:R-:W-:Y:S01]  /*1620*/  UIMAD UR6, UR39, 0xc00, UR8 ;  /* 0x00000c00270678a4 */ /* 0x000fe2000f8e0208 */
[----:B------:R0:W-:Y:S04]  /*1630*/  STL [R1+0x2f0], R22 ;  /* 0x0002f01601007387 */ /* 0x0001e80000100800 */
[----:B------:R-:W-:Y:S02]  /*1640*/  STL [R1+0x2ec], R18 ;  /* 0x0002ec1201007387 */ /* 0x000fe40000100800 */
[----:B------:R-:W-:Y:S01]  /*1650*/  UMOV UR12, UR6 ;  /* 0x00000006000c7c82 */ /* 0x000fe20008000000 */
[----:B------:R-:W-:Y:S01]  /*1660*/  UIADD3 UR4, UR4, 0x18100, URZ ;  /* 0x0001810004047890 */ /* 0x000fe2000fffe03f */
[----:B------:R-:W-:Y:S03]  /*1670*/  STL [R1+0x2e8], R17 ;  /* 0x0002e81101007387 */ /* 0x000fe60000100800 */
[----:B------:R-:W-:Y:S01]  /*1680*/  USHF.R.U32.HI UR4, URZ, 0x4, UR4 ;  /* 0x000000043f047899 */ /* 0x000fe20008011604 */
[----:B-----5:R1:W-:Y:S03]  /*1690*/  STL [R1+0x2e4], R16 ;  /* 0x0002e41001007387 */ /* 0x0203e60000100800 */
[----:B------:R-:W-:Y:S01]  /*16a0*/  ULOP3.LUT UR4, UR4, 0x3fff, URZ, 0xc0, !UPT ;  /* 0x00003fff04047892 */ /* 0x000fe2000f8ec03f */
[----:B------:R-:W-:Y:S03]  /*16b0*/  STL [R1+0x2e0], R3 ;  /* 0x0002e00301007387 */ /* 0x000fe60000100800 */
[----:B------:R-:W-:Y:S01]  /*16c0*/  ULOP3.LUT UR9, UR4, 0x10000, URZ, 0xfc, !UPT ;  /* 0x0001000004097892 */ /* 0x000fe2000f8efc3f */
[----:B------:R-:W-:Y:S03]  /*16d0*/  STL [R1+0x2dc], R2 ;  /* 0x0002dc0201007387 */ /* 0x000fe60000100800 */
[----:B------:R-:W-:Y:S01]  /*16e0*/  ULEA UR4, UR39, UR9, 0xc ;  /* 0x0000000927047291 */ /* 0x000fe2000f8e603f */
[----:B------:R2:W-:Y:S06]  /*16f0*/  STL [R1+0x2f4], R0 ;  /* 0x0002f40001007387 */ /* 0x0005ec0000100800 */
[----:B------:R-:W-:-:S02]  /*1700*/  UMOV UR14, UR4 ;  /* 0x00000004000e7c82 */ /* 0x000fc40008000000 */
[----:B------:R-:W-:Y:S01]  /*1710*/  HGMMA.64x256x16.F32 R24, gdesc[UR12], RZ, !UPT, gsb0 ;  /* 0x03e000000c1879f0 */ /* 0x000fe2000c0008ff */
[----:B------:R-:W-:Y:S01]  /*1720*/  UIADD3 UR12, UR6, 0x400, URZ ;  /* 0x00000400060c7890 */ /* 0x000fe2000fffe03f */
[----:B------:R-:W-:Y:S01]  /*1730*/  UMOV UR13, 0x40000040 ;  /* 0x40000040000d7882 */ /* 0x000fe20000000000 */
[----:B------:R-:W-:Y:S02]  /*1740*/  WARPGROUP.DEPBAR.LE gsb0, 0x0 ;  /* 0x00008000000079c5 */ /* 0x000fe40000010000 */
[----:B------:R-:W-:Y:S01]  /*1750*/  STL.64 [R1], R24 ;  /* 0x0000001801007387 */ /* 0x000fe20000100a00 */
[----:B------:R-:W-:Y:S01]  /*1760*/  IMAD.MOV.U32 R227, RZ, RZ, R54 ;  /* 0x000000ffffe37224 */ /* 0x000fe200078e0036 */
[----:B------:R-:W-:Y:S01]  /*1770*/  MOV R226, R55 ;  /* 0x0000003700e27202 */ /* 0x000fe20000000f00 */
[----:B------:R-:W-:Y:S01]  /*1780*/  IMAD.MOV.U32 R225, RZ, RZ, R56 ;  /* 0x000000ffffe17224 */ /* 0x000fe200078e0038 */
[----:B------:R-:W-:Y:S01]  /*1790*/  STL.64 [R1+0x8], R26 ;  /* 0x0000081a01007387 */ /* 0x000fe20000100a00 */
        /* <DEDUP_REMOVED lines=73> */
[----:B0-----:R-:W-:Y:S01]  /*1c30*/  MOV R22, R130 ;  /* 0x0000008200167202 */ /* 0x001fe20000000f00 */
[----:B------:R-:W-:Y:S01]  /*1c40*/  IMAD.MOV.U32 R189, RZ, RZ, R113 ;  /* 0x000000ffffbd7224 */ /* 0x000fe200078e0071 */
[----:B------:R-:W-:Y:S01]  /*1c50*/  MOV R19, R133 ;  /* 0x0000008500137202 */ /* 0x000fe20000000f00 */
[----:B------:R-:W-:Y:S01]  /*1c60*/  IMAD.MOV.U32 R190, RZ, RZ, R114 ;  /* 0x000000ffffbe7224 */ /* 0x000fe200078e0072 */
[----:B-1----:R-:W-:Y:S01]  /*1c70*/  MOV R16, R136 ;  /* 0x0000008800107202 */ /* 0x002fe20000000f00 */
        /* <DEDUP_REMOVED lines=9> */
[----:B------:R0:W-:Y:S01]  /*1d10*/  STL.64 [R1+0x70], R52 ;  /* 0x0000703401007387 */ /* 0x0001e20000100a00 */
[----:B------:R-:W-:Y:S01]  /*1d20*/  IMAD.MOV.U32 R199, RZ, RZ, R123 ;  /* 0x000000ffffc77224 */ /* 0x000fe200078e007b */
[----:B--2---:R-:W-:Y:S01]  /*1d30*/  MOV R0, R151 ;  /* 0x0000009700007202 */ /* 0x004fe20000000f00 */
[----:B------:R-:W-:Y:S01]  /*1d40*/  IMAD.MOV.U32 R201, RZ, RZ, R125 ;  /* 0x000000ffffc97224 */ /* 0x000fe200078e007d */
[----:B------:R-:W-:Y:S01]  /*1d50*/  STL [R1+0xb78], R154 ;  /* 0x000b789a01007387 */ /* 0x000fe20000100800 */
[----:B------:R-:W-:-:S02]  /*1d60*/  IMAD.MOV.U32 R202, RZ, RZ, R126 ;  /* 0x000000ffffca7224 */ /* 0x000fc400078e007e */
[----:B------:R-:W-:Y:S02]  /*1d70*/  IMAD.MOV.U32 R204, RZ, RZ, R128 ;  /* 0x000000ffffcc7224 */ /* 0x000fe400078e0080 */
[----:B------:R-:W-:Y:S02]  /*1d80*/  IMAD.MOV.U32 R23, RZ, RZ, R129 ;  /* 0x000000ffff177224 */ /* 0x000fe400078e0081 */
[----:B------:R-:W-:Y:S02]  /*1d90*/  IMAD.MOV.U32 R21, RZ, RZ, R131 ;  /* 0x000000ffff157224 */ /* 0x000fe400078e0083 */
[----:B------:R-:W-:Y:S02]  /*1da0*/  IMAD.MOV.U32 R20, RZ, RZ, R132 ;  /* 0x000000ffff147224 */ /* 0x000fe400078e0084 */
[----:B------:R-:W-:Y:S02]  /*1db0*/  IMAD.MOV.U32 R18, RZ, RZ, R134 ;  /* 0x000000ffff127224 */ /* 0x000fe400078e0086 */
        /* <DEDUP_REMOVED lines=11> */
[----:B0-----:R-:W-:-:S06]  /*1e70*/  WARPGROUP.ARRIVE ;  /* 0x00000000000079c5 */ /* 0x001fcc0000000000 */
[----:B------:R-:W-:Y:S03]  /*1e80*/  HGMMA.64x256x16.F32 R24, gdesc[UR12], RZ, !UPT, gsb0 ;  /* 0x03e000000c1879f0 */ /* 0x000fe6000c0008ff */
[----:B------:R-:W-:Y:S02]  /*1e90*/  WARPGROUP.DEPBAR.LE gsb0, 0x0 ;  /* 0x00008000000079c5 */ /* 0x000fe40000010000 */
[----:B------:R-:W-:Y:S04]  /*1ea0*/  STL.64 [R1+0xb70], R150 ;  /* 0x000b709601007387 */ /* 0x000fe80000100a00 */
        /* <DEDUP_REMOVED lines=24> */
[----:B------:R0:W-:Y:S04]  /*2030*/  STL.64 [R1+0xaa8], R100 ;  /* 0x000aa86401007387 */ /* 0x0001e80000100a00 */
[----:B0-----:R-:W2:Y:S04]  /*2040*/  LDL.LU R100, [R1] ;  /* 0x0000000001647983 */ /* 0x001ea80000300800 */
[----:B------:R-:W2:Y:S04]  /*2050*/  LDL.LU R101, [R1+0x4] ;  /* 0x0000040001657983 */ /* 0x000ea80000300800 */
        /* <DEDUP_REMOVED lines=27> */
[----:B------:R-:W2:Y:S01]  /*2210*/  LDL.LU R129, [R1+0x74] ;  /* 0x0000740001817983 */ /* 0x000ea20000300800 */
        /* <DEDUP_REMOVED lines=29> */
[----:B------:R-:W-:Y:S01]  /*23f0*/  UIADD3 UR12, UR6, 0x2, URZ ;  /* 0x00000002060c7890 */ /* 0x000fe2000fffe03f */
[----:B------:R-:W-:Y:S01]  /*2400*/  IMAD.MOV.U32 R154, RZ, RZ, R205 ;  /* 0x000000ffff9a7224 */ /* 0x000fe200078e00cd */
[----:B------:R-:W-:Y:S01]  /*2410*/  MOV R205, R23 ;  /* 0x0000001700cd7202 */ /* 0x000fe20000000f00 */
[----:B------:R-:W-:Y:S01]  /*2420*/  IMAD.MOV.U32 R206, RZ, RZ, R22 ;  /* 0x000000ffffce7224 */ /* 0x000fe200078e0016 */
[----:B------:R-:W-:Y:S01]  /*2430*/  UIADD3 UR14, UR4, 0x2, URZ ;  /* 0x00000002040e7890 */ /* 0x000fe2000fffe03f */
[----:B------:R-:W-:Y:S01]  /*2440*/  IMAD.MOV.U32 R207, RZ, RZ, R21 ;  /* 0x000000ffffcf7224 */ /* 0x000fe200078e0015 */
[----:B------:R-:W-:Y:S01]  /*2450*/  UMOV UR13, 0x40000040 ;  /* 0x40000040000d7882 */ /* 0x000fe20000000000 */
[----:B------:R-:W-:Y:S01]  /*2460*/  IMAD.MOV.U32 R209, RZ, RZ, R19 ;  /* 0x000000ffffd17224 */ /* 0x000fe200078e0013 */
[----:B------:R-:W-:Y:S01]  /*2470*/  UMOV UR15, 0x40000040 ;  /* 0x40000040000f7882 */ /* 0x000fe20000000000 */
        /* <DEDUP_REMOVED lines=11> */
[----:B------:R-:W-:-:S06]  /*2530*/  IMAD.MOV.U32 R227, RZ, RZ, R0 ;  /* 0x000000ffffe37224 */ /* 0x000fcc00078e0000 */
[----:B--2---:R-:W-:-:S06]  /*2540*/  WARPGROUP.ARRIVE ;  /* 0x00000000000079c5 */ /* 0x004fcc0000000000 */
[----:B------:R-:W-:Y:S03]  /*2550*/  HGMMA.64x256x16.F32 R100, gdesc[UR12], R100, gsb0 ;  /* 0x03e000000c6479f0 */ /* 0x000fe60008000864 */
[----:B------:R-:W-:Y:S02]  /*2560*/  WARPGROUP.DEPBAR.LE gsb0, 0x0 ;  /* 0x00008000000079c5 */ /* 0x000fe40000010000 */
[----:B------:R-:W-:Y:S04]  /*2570*/  STL.64 [R1], R100 ;  /* 0x0000006401007387 */ /* 0x000fe80000100a00 */
        /* <DEDUP_REMOVED lines=63> */
[----:B0-----:R-:W2:Y:S04]  /*2970*/  LDL.LU R154, [R1+0xb78] ;  /* 0x000b7800019a7983 */ /* 0x001ea80000300800 */
[----:B------:R-:W3:Y:S04]  /*2980*/  LDL.LU.64 R150, [R1+0xb70] ;  /* 0x000b700001967983 */ /* 0x000ee80000300a00 */
        /* <DEDUP_REMOVED lines=24> */
[----:B------:R-:W3:Y:S01]  /*2b10*/  LDL.LU.64 R100, [R1+0xaa8] ;  /* 0x000aa80001647983 */ /* 0x000ee20000300a00 */
[----:B------:R-:W-:Y:S01]  /*2b20*/  UIADD3 UR12, UR6, 0x402, URZ ;  /* 0x00000402060c7890 */ /* 0x000fe2000fffe03f */
[----:B------:R-:W-:Y:S01]  /*2b30*/  UMOV UR13, 0x40000040 ;  /* 0x40000040000d7882 */ /* 0x000fe20000000000 */
[----:B---3--:R-:W-:-:S07]  /*2b40*/  WARPGROUP.ARRIVE ;  /* 0x00000000000079c5 */ /* 0x008fce0000000000 */
[----:B------:R-:W-:Y:S03]  /*2b50*/  HGMMA.64x256x16.F32 R24, gdesc[UR12], R24, gsb0 ;  /* 0x03e000000c1879f0 */ /* 0x000fe60008000818 */
        /* <DEDUP_REMOVED lines=65> */
[----:B0-----:R-:W3:Y:S04]  /*2f70*/  LDL.LU.64 R24, [R1] ;  /* 0x0000000001187983 */ /* 0x001ee80000300a00 */
        /* <DEDUP_REMOVED lines=63> */
[----:B------:R-:W-:-:S02]  /*3370*/  UIADD3 UR12, UR6, 0x4, URZ ;  /* 0x00000004060c7890 */ /* 0x000fc4000fffe03f */
[----:B------:R-:W-:Y:S01]  /*3380*/  UIADD3 UR14, UR4, 0x4, URZ ;  /* 0x00000004040e7890 */ /* 0x000fe2000fffe03f */
[----:B------:R-:W-:Y:S01]  /*3390*/  UMOV UR13, 0x40000040 ;  /* 0x40000040000d7882 */ /* 0x000fe20000000000 */
[----:B------:R-:W-:Y:S01]  /*33a0*/  UMOV UR15, 0x40000040 ;  /* 0x40000040000f7882 */ /* 0x000fe20000000000 */
[----:B---3--:R-:W-:-:S06]  /*33b0*/  WARPGROUP.ARRIVE ;  /* 0x00000000000079c5 */ /* 0x008fcc0000000000 */
[----:B------:R-:W-:Y:S03]  /*33c0*/  HGMMA.64x256x16.F32 R24, gdesc[UR12], R24, gsb0 ;  /* 0x03e000000c1879f0 */ /* 0x000fe60008000818 */
[----:B------:R-:W-:Y:S02]  /*33d0*/  WARPGROUP.DEPBAR.LE gsb0, 0x0 ;  /* 0x00008000000079c5 */ /* 0x000fe40000010000 */
[----:B------:R-:W-:Y:S01]  /*33e0*/  STL.64 [R1], R24 ;  /* 0x0000001801007387 */ /* 0x000fe20000100a00 */
[----:B------:R-:W-:Y:S01]  /*33f0*/  IMAD.MOV.U32 R2, RZ, RZ, R150 ;  /* 0x000000ffff027224 */ /* 0x000fe200078e0096 */
[----:B------:R-:W-:Y:S01]  /*3400*/  MOV R0, R151 ;  /* 0x0000009700007202 */ /* 0x000fe20000000f00 */
[----:B------:R-:W-:Y:S01]  /*3410*/  IMAD.MOV.U32 R3, RZ, RZ, R149 ;  /* 0x000000ffff037224 */ /* 0x000fe200078e0095 */
[----:B------:R-:W-:Y:S01]  /*3420*/  STL.64 [R1+0x8], R26 ;  /* 0x0000081a01007387 */ /* 0x000fe20000100a00 */
[----:B------:R-:W-:Y:S01]  /*3430*/  MOV R4, R148 ;  /* 0x0000009400047202 */ /* 0x000fe20000000f00 */
[----:B------:R-:W-:Y:S01]  /*3440*/  IMAD.MOV.U32 R6, RZ, RZ, R146 ;  /* 0x000000ffff067224 */ /* 0x000fe200078e0092 */
[----:B------:R-:W-:Y:S01]  /*3450*/  MOV R7, R145 ;  /* 0x0000009100077202 */ /* 0x000fe20000000f00 */
        /* <DEDUP_REMOVED lines=48> */
[----:B------:R0:W-:Y:S01]  /*3760*/  STL.64 [R1+0x70], R52 ;  /* 0x0000703401007387 */ /* 0x0001e20000100a00 */
[----:B------:R-:W-:Y:S01]  /*3770*/  IMAD.MOV.U32 R187, RZ, RZ, R111 ;  /* 0x000000ffffbb7224 */ /* 0x000fe200078e006f */
[----:B------:R-:W-:Y:S01]  /*3780*/  MOV R182, R106 ;  /* 0x0000006a00b67202 */ /* 0x000fe20000000f00 */
[----:B------:R-:W-:Y:S01]  /*3790*/  IMAD.MOV.U32 R184, RZ, RZ, R108 ;  /* 0x000000ffffb87224 */ /* 0x000fe200078e006c */
[----:B------:R-:W3:Y:S01]  /*37a0*/  LDL.LU.64 R150, [R1+0xaa0] ;  /* 0x000aa00001967983 */ /* 0x000ee20000300a00 */
        /* <DEDUP_REMOVED lines=68> */
[----:B------:R-:W-:-:S02]  /*3bf0*/  IMAD.MOV.U32 R224, RZ, RZ, R57 ;  /* 0x000000ffffe07224 */ /* 0x000fc400078e0039 */
[----:B------:R-:W-:Y:S01]  /*3c00*/  IMAD.MOV.U32 R227, RZ, RZ, R54 ;  /* 0x000000ffffe37224 */ /* 0x000fe200078e0036 */
        /* <DEDUP_REMOVED lines=31> */
[----:B0-----:R-:W3:Y:S04]  /*3e00*/  LDL.LU.64 R52, [R1+0x918] ;  /* 0x0009180001347983 */ /* 0x001ee80000300a00 */
        /* <DEDUP_REMOVED lines=15> */
[----:B------:R-:W-:-:S02]  /*3f00*/  UMOV UR13, 0x40000040 ;  /* 0x40000040000d7882 */ /* 0x000fc40000000000 */
[----:B--2---:R-:W-:Y:S01]  /*3f10*/  STL [R1+0x8a0], R154 ;  /* 0x0008a09a01007387 */ /* 0x004fe20000100800 */
[----:B---3--:R-:W-:-:S06]  /*3f20*/  WARPGROUP.ARRIVE ;  /* 0x00000000000079c5 */ /* 0x008fcc0000000000 */
        /* <DEDUP_REMOVED lines=86> */
[----:B------:R-:W-:-:S02]  /*4490*/  IMAD.MOV.U32 R151, RZ, RZ, R206 ;  /* 0x000000ffff977224 */ /* 0x000fc400078e00ce */
[----:B------:R-:W-:Y:S01]  /*44a0*/  IMAD.MOV.U32 R154, RZ, RZ, R205 ;  /* 0x000000ffff9a7224 */ /* 0x000fe200078e00cd */
[----:B------:R-:W-:Y:S01]  /*44b0*/  MOV R205, R23 ;  /* 0x0000001700cd7202 */ /* 0x000fe20000000f00 */
        /* <DEDUP_REMOVED lines=14> */
[----:B------:R-:W-:Y:S01]  /*45a0*/  IMAD.MOV.U32 R227, RZ, RZ, R0 ;  /* 0x000000ffffe37224 */ /* 0x000fe200078e0000 */
[----:B------:R-:W-:Y:S02]  /*45b0*/  UIADD3 UR12, UR6, 0x6, URZ ;  /* 0x00000006060c7890 */ /* 0x000fe4000fffe03f */
[----:B------:R-:W-:Y:S01]  /*45c0*/  UIADD3 UR14, UR4, 0x6, URZ ;  /* 0x00000006040e7890 */ /* 0x000fe2000fffe03f */
[----:B------:R-:W-:Y:S01]  /*45d0*/  UMOV UR13, 0x40000040 ;  /* 0x40000040000d7882 */ /* 0x000fe20000000000 */
[----:B------:R-:W-:Y:S01]  /*45e0*/  UMOV UR15, 0x40000040 ;  /* 0x40000040000f7882 */ /* 0x000fe20000000000 */
        /* <DEDUP_REMOVED lines=244> */
[----:B------:R-:W-:Y:S01]  /*5530*/  STL.64 [R1+0x50], R44 ;  /* 0x0000502c01007387 */ /* 0x000fe20000100a00 */
[----:B------:R-:W-:-:S03]  /*5540*/  IMAD.MOV.U32 R2, RZ, RZ, R150 ;  /* 0x000000ffff027224 */ /* 0x000fc600078e0096 */
[----:B------:R-:W-:Y:S01]  /*5550*/  STL.64 [R1+0x58], R46 ;  /* 0x0000582e01007387 */ /* 0x000fe20000100a00 */
[----:B------:R-:W-:-:S03]  /*5560*/  MOV R0, R151 ;  /* 0x0000009700007202 */ /* 0x000fc60000000f00 */
[----:B------:R-:W-:Y:S01]  /*5570*/  STL.64 [R1+0x60], R48 ;  /* 0x0000603001007387 */ /* 0x000fe20000100a00 */
[----:B------:R-:W-:Y:S01]  /*5580*/  MOV R4, R148 ;  /* 0x0000009400047202 */ /* 0x000fe20000000f00 */
[----:B------:R-:W-:Y:S02]  /*5590*/  IMAD.MOV.U32 R3, RZ, RZ, R149 ;  /* 0x000000ffff037224 */ /* 0x000fe400078e0095 */
[----:B------:R-:W-:Y:S01]  /*55a0*/  STL.64 [R1+0x68], R50 ;  /* 0x0000683201007387 */ /* 0x000fe20000100a00 */
[----:B------:R-:W-:-:S03]  /*55b0*/  IMAD.MOV.U32 R6, RZ, RZ, R146 ;  /* 0x000000ffff067224 */ /* 0x000fc600078e0092 */
[----:B------:R0:W-:Y:S01]  /*55c0*/  STL.64 [R1+0x70], R52 ;  /* 0x0000703401007387 */ /* 0x0001e20000100a00 */
[----:B------:R-:W-:Y:S01]  /*55d0*/  IMAD.MOV.U32 R5, RZ, RZ, R147 ;  /* 0x000000ffff057224 */ /* 0x000fe200078e0093 */
[----:B------:R-:W-:Y:S02]  /*55e0*/  MOV R7, R145 ;  /* 0x0000009100077202 */ /* 0x000fe40000000f00 */
[----:B------:R-:W3:Y:S01]  /*55f0*/  LDL.LU.64 R150, [R1+0x7c8] ;  /* 0x0007c80001967983 */ /* 0x000ee20000300a00 */
[----:B------:R-:W-:Y:S01]  /*5600*/  IMAD.MOV.U32 R8, RZ, RZ, R144 ;  /* 0x000000ffff087224 */ /* 0x000fe200078e0090 */
[----:B------:R-:W-:Y:S02]  /*5610*/  MOV R10, R142 ;  /* 0x0000008e000a7202 */ /* 0x000fe40000000f00 */
[----:B------:R-:W3:Y:S01]  /*5620*/  LDL.LU.64 R148, [R1+0x7c0] ;  /* 0x0007c00001947983 */ /* 0x000ee20000300a00 */
[----:B------:R-:W-:-:S03]  /*5630*/  IMAD.MOV.U32 R9, RZ, RZ, R143 ;  /* 0x000000ffff097224 */ /* 0x000fc600078e008f */
[----:B------:R-:W3:Y:S01]  /*5640*/  LDL.LU.64 R146, [R1+0x7b8] ;  /* 0x0007b80001927983 */ /* 0x000ee20000300a00 */
[----:B------:R-:W-:Y:S01]  /*5650*/  IMAD.MOV.U32 R12, RZ, RZ, R140 ;  /* 0x000000ffff0c7224 */ /* 0x000fe200078e008c */
[----:B------:R-:W-:Y:S01]  /*5660*/  MOV R13, R139 ;  /* 0x0000008b000d7202 */ /* 0x000fe20000000f00 */
[----:B------:R-:W-:Y:S01]  /*5670*/  IMAD.MOV.U32 R11, RZ, RZ, R141 ;  /* 0x000000ffff0b7224 */ /* 0x000fe200078e008d */
        /* <DEDUP_REMOVED lines=127> */
[----:B------:R-:W-:-:S03]  /*5e70*/  IMAD.MOV.U32 R227, RZ, RZ, R54 ;  /* 0x000000ffffe37224 */ /* 0x000fc600078e0036 */
        /* <DEDUP_REMOVED lines=632> */
[----:B------:R-:W-:Y:S01]  /*8600*/  UIADD3 UR14, UR4, 0x806, URZ ;  /* 0x00000806040e7890 */ /* 0x000fe2000fffe03f */
[----:B------:R-:W-:Y:S01]  /*8610*/  IMAD.MOV.U32 R136, RZ, RZ, R2 ;  /* 0x000000ffff887224 */ /* 0x000fe200078e0002 */
[----:B------:R-:W-:Y:S01]  /*8620*/  UMOV UR13, 0x40000040 ;  /* 0x40000040000d7882 */ /* 0x000fe20000000000 */
[----:B------:R-:W-:Y:S01]  /*8630*/  IMAD.MOV.U32 R213, RZ, RZ, R21 ;  /* 0x000000ffffd57224 */ /* 0x000fe200078e0015 */
[----:B------:R-:W-:Y:S01]  /*8640*/  UMOV UR15, 0x40000040 ;  /* 0x40000040000f7882 */ /* 0x000fe20000000000 */
[----:B------:R-:W-:Y:S01]  /*8650*/  IMAD.MOV.U32 R214, RZ, RZ, R20 ;  /* 0x000000ffffd67224 */ /* 0x000fe200078e0014 */
[----:B------:R0:W5:Y:S01]  /*8660*/  LDL.LU R0, [R1+0x2f4] ;  /* 0x0002f40001007983 */ /* 0x0001620000300800 */
[----:B------:R-:W-:-:S02]  /*8670*/  IMAD.MOV.U32 R216, RZ, RZ, R15 ;  /* 0x000000ffffd87224 */ /* 0x000fc400078e000f */
[----:B------:R-:W-:Y:S01]  /*8680*/  IMAD.MOV.U32 R217, RZ, RZ, R14 ;  /* 0x000000ffffd97224 */ /* 0x000fe200078e000e */
[----:B------:R0:W5:Y:S01]  /*8690*/  LDL.LU R22, [R1+0x2f0] ;  /* 0x0002f00001167983 */ /* 0x0001620000300800 */
[----:B------:R-:W-:Y:S02]  /*86a0*/  IMAD.MOV.U32 R219, RZ, RZ, R12 ;  /* 0x000000ffffdb7224 */ /* 0x000fe400078e000c */
[----:B------:R-:W-:Y:S01]  /*86b0*/  IMAD.MOV.U32 R220, RZ, RZ, R11 ;  /* 0x000000ffffdc7224 */ /* 0x000fe200078e000b */
[----:B------:R0:W5:Y:S01]  /*86c0*/  LDL.LU R18, [R1+0x2ec] ;  /* 0x0002ec0001127983 */ /* 0x0001620000300800 */
[----:B------:R-:W-:Y:S02]  /*86d0*/  IMAD.MOV.U32 R222, RZ, RZ, R9 ;  /* 0x000000ffffde7224 */ /* 0x000fe400078e0009 */
[----:B------:R-:W-:Y:S01]  /*86e0*/  IMAD.MOV.U32 R223, RZ, RZ, R8 ;  /* 0x000000ffffdf7224 */ /* 0x000fe200078e0008 */
[----:B------:R0:W5:Y:S01]  /*86f0*/  LDL.LU R17, [R1+0x2e8] ;  /* 0x0002e80001117983 */ /* 0x0001620000300800 */
[----:B------:R-:W-:-:S02]  /*8700*/  IMAD.MOV.U32 R225, RZ, RZ, R6 ;  /* 0x000000ffffe17224 */ /* 0x000fc400078e0006 */
[----:B------:R-:W-:Y:S01]  /*8710*/  IMAD.MOV.U32 R226, RZ, RZ, R5 ;  /* 0x000000ffffe27224 */ /* 0x000fe200078e0005 */
[----:B------:R0:W5:Y:S04]  /*8720*/  LDL.LU R16, [R1+0x2e4] ;  /* 0x0002e40001107983 */ /* 0x0001680000300800 */
[----:B------:R0:W5:Y:S04]  /*8730*/  LDL.LU R3, [R1+0x2e0] ;  /* 0x0002e00001037983 */ /* 0x0001680000300800 */
[----:B------:R0:W5:Y:S01]  /*8740*/  LDL.LU R2, [R1+0x2dc] ;  /* 0x0002dc0001027983 */ /* 0x0001620000300800 */
        /* <DEDUP_REMOVED lines=67> */
[----:B-1----:R0:W5:Y:S04]  /*8b80*/  LDL.LU R154, [R1+0x2d8] ;  /* 0x0002d800019a7983 */ /* 0x0021680000300800 */
[----:B------:R-:W2:Y:S04]  /*8b90*/  LDL.LU.64 R150, [R1+0x2d0] ;  /* 0x0002d00001967983 */ /* 0x000ea80000300a00 */
        /* <DEDUP_REMOVED lines=24> */
[----:B------:R-:W2:Y:S01]  /*8d20*/  LDL.LU.64 R100, [R1+0x208] ;  /* 0x0002080001647983 */ /* 0x000ea20000300a00 */
[----:B------:R-:W-:Y:S01]  /*8d30*/  UIADD3 UR12, UR6, 0xa06, URZ ;  /* 0x00000a06060c7890 */ /* 0x000fe2000fffe03f */
[----:B------:R-:W-:Y:S01]  /*8d40*/  UMOV UR13, 0x40000040 ;  /* 0x40000040000d7882 */ /* 0x000fe20000000000 */
[----:B--2---:R-:W-:-:S07]  /*8d50*/  WARPGROUP.ARRIVE ;  /* 0x00000000000079c5 */ /* 0x004fce0000000000 */
[----:B------:R-:W-:Y:S03]  /*8d60*/  HGMMA.64x256x16.F32 R24, gdesc[UR12], R24, gsb0 ;  /* 0x03e000000c1879f0 */ /* 0x000fe60008000818 */
[----:B------:R-:W-:Y:S02]  /*8d70*/  WARPGROUP.DEPBAR.LE gsb0, 0x0 ;  /* 0x00008000000079c5 */ /* 0x000fe40000010000 */
[----:B0-----:R-:W-:Y:S05]  /*8d80*/  @!P1 BRA `(.L_x_22) ;  /* 0x0000008400909947 */ /* 0x001fea0003800000 */
[----:B------:R-:W-:Y:S01]  /*8d90*/  UIADD3 UR10, UR39, 0x1, URZ ;  /* 0x00000001270a7890 */ /* 0x000fe2000fffe03f */
[----:B-----5:R-:W-:Y:S01]  /*8da0*/  R2UR UR15, R3 ;  /* 0x00000000030f72ca */ /* 0x020fe200000e0000 */
[----:B------:R-:W-:Y:S02]  /*8db0*/  UMOV UR12, UR39 ;  /* 0x00000027000c7c82 */ /* 0x000fe40008000000 */
[----:B------:R-:W-:-:S04]  /*8dc0*/  UISETP.NE.AND UP0, UPT, UR10, 0x2, UPT ;  /* 0x000000020a00788c */ /* 0x000fc8000bf05270 */
[----:B------:R-:W-:Y:S02]  /*8dd0*/  USEL UR11, URZ, 0x1, UP0 ;  /* 0x000000013f0b7887 */ /* 0x000fe40008000000 */
[----:B------:R-:W-:Y:S02]  /*8de0*/  USEL UR10, UR10, URZ, UP0 ;  /* 0x0000003f0a0a7287 */ /* 0x000fe40008000000 */
[----:B------:R-:W-:-:S12]  /*8df0*/  ULOP3.LUT UR11, UR38, UR11, URZ, 0x3c, !UPT ;  /* 0x0000000b260b7292 */ /* 0x000fd8000f8e3c3f */
.L_x_29:
[----:B------:R-:W-:Y:S05]  /*8e00*/  @!P0 BRA `(.L_x_23) ;  /* 0x0000000000048947 */ /* 0x000fea0003800000 */
[----:B------:R-:W-:Y:S01]  /*8e10*/  BPT.TRAP 0x1 ;  /* 0x000000040000795c */ /* 0x000fe20000300000 */
.L_x_23:
[----:B------:R-:W0:Y:S01]  /*8e20*/  S2UR UR5, SR_CgaCtaId ;  /* 0x00000000000579c3 */ /* 0x000e220000008800 */
[----:B------:R-:W-:Y:S01]  /*8e30*/  UMOV UR4, 0x400 ;  /* 0x0000040000047882 */ /* 0x000fe20000000000 */
[----:B------:R-:W-:Y:S02]  /*8e40*/  IMAD.U32 R4, RZ, RZ, UR11 ;  /* 0x0000000bff047e24 */ /* 0x000fe4000f8e00ff */
[----:B------:R-:W-:-:S03]  /*8e50*/  IMAD.U32 R3, RZ, RZ, UR10 ;  /* 0x0000000aff037e24 */ /* 0x000fc6000f8e00ff */
[----:B------:R-:W-:Y:S01]  /*8e60*/  SHF.L.U32 R4, R4, 0x1f, RZ ;  /* 0x0000001f04047819 */ /* 0x000fe200000006ff */
[----:B0-----:R-:W-:-:S06]  /*8e70*/  ULEA UR4, UR5, UR4, 0x18 ;  /* 0x0000000405047291 */ /* 0x001fcc000f8ec03f */
[----:B------:R-:W-:-:S05]  /*8e80*/  MOV R0, UR4 ;  /* 0x0000000400007c02 */ /* 0x000fca0008000f00 */
[----:B------:R-:W-:-:S04]  /*8e90*/  IMAD R3, R3, 0x8, R0 ;  /* 0x0000000803037824 */ /* 0x000fc800078e0200 */
[----:B------:R0:W1:Y:S01]  /*8ea0*/  SYNCS.PHASECHK.TRANS64.TRYWAIT P1, [R3+URZ], R4 ;  /* 0x00000004030075a7 */ /* 0x000062000802017f */
[----:B------:R-:W-:Y:S05]  /*8eb0*/  @!P0 BRA `(.L_x_24) ;  /* 0x0000000000048947 */ /* 0x000fea0003800000 */
[----:B------:R-:W-:Y:S01]  /*8ec0*/  BPT.TRAP 0x1 ;  /* 0x000000040000795c */ /* 0x000fe20000300000 */
.L_x_24:
[----:B-1----:R-:W-:Y:S05]  /*8ed0*/  @P1 BRA `(.L_x_25) ;  /* 0x0000000000081947 */ /* 0x002fea0003800000 */
[----:B------:R-:W1:Y:S02]  /*8ee0*/  SYNCS.PHASECHK.TRANS64.TRYWAIT P1, [R3+URZ], R4 ;  /* 0x00000004030075a7 */ /* 0x000e64000802017f */
[----:B-1----:R-:W-:Y:S05]  /*8ef0*/  @!P1 BRA `(.L_x_26) ;  /* 0x000001a800c89947 */ /* 0x002fea0003800000 */
.L_x_25:
        /* <DEDUP_REMOVED lines=64> */
[----:B--2---:R-:W2:Y:S04]  /*9300*/  LDL.LU.64 R24, [R1] ;  /* 0x0000000001187983 */ /* 0x004ea80000300a00 */
        /* <DEDUP_REMOVED lines=63> */
[----:B------:R-:W-:-:S02]  /*9700*/  UIMAD UR14, UR10, 0xc00, UR8 ;  /* 0x00000c000a0e78a4 */ /* 0x000fc4000f8e0208 */
[----:B------:R-:W-:Y:S01]  /*9710*/  ULEA UR13, UR10, UR9, 0xc ;  /* 0x000000090a0d7291 */ /* 0x000fe2000f8e603f */
[----:B------:R-:W-:Y:S01]  /*9720*/  STL [R1+0x2f0], R22 ;  /* 0x0002f01601007387 */ /* 0x000fe20000100800 */
[----:B------:R-:W-:Y:S01]  /*9730*/  UMOV UR5, 0x40000040 ;  /* 0x4000004000057882 */ /* 0x000fe20000000000 */
[----:B------:R-:W-:Y:S02]  /*9740*/  UMOV UR7, 0x40000040 ;  /* 0x4000004000077882 */ /* 0x000fe40000000000 */
[----:B------:R-:W-:Y:S01]  /*9750*/  UMOV UR4, UR14 ;  /* 0x0000000e00047c82 */ /* 0x000fe20008000000 */
[----:B------:R-:W-:Y:S01]  /*9760*/  STL [R1+0x2ec], R18 ;  /* 0x0002ec1201007387 */ /* 0x000fe20000100800 */
[----:B------:R-:W-:-:S03]  /*9770*/  UMOV UR6, UR13 ;  /* 0x0000000d00067c82 */ /* 0x000fc60008000000 */
[----:B------:R-:W-:Y:S04]  /*9780*/  STL [R1+0x2e8], R17 ;  /* 0x0002e81101007387 */ /* 0x000fe80000100800 */
[----:B------:R-:W-:Y:S04]  /*9790*/  STL [R1+0x2e4], R16 ;  /* 0x0002e41001007387 */ /* 0x000fe80000100800 */
[----:B------:R3:W-:Y:S04]  /*97a0*/  STL [R1+0x2e0], R2 ;  /* 0x0002e00201007387 */ /* 0x0007e80000100800 */
[----:B------:R4:W-:Y:S01]  /*97b0*/  STL [R1+0x2dc], R0 ;  /* 0x0002dc0001007387 */ /* 0x0009e20000100800 */
[----:B--2---:R-:W-:-:S06]  /*97c0*/  WARPGROUP.ARRIVE ;  /* 0x00000000000079c5 */ /* 0x004fcc0000000000 */
[----:B------:R-:W-:Y:S03]  /*97d0*/  HGMMA.64x256x16.F32 R24, gdesc[UR4], R24, gsb0 ;  /* 0x03e00000041879f0 */ /* 0x000fe60008000818 */
[----:B------:R-:W-:Y:S02]  /*97e0*/  WARPGROUP.DEPBAR.LE gsb0, 0x0 ;  /* 0x00008000000079c5 */ /* 0x000fe40000010000 */
[----:B------:R-:W-:Y:S01]  /*97f0*/  STL.64 [R1], R24 ;  /* 0x0000001801007387 */ /* 0x000fe20000100a00 */
[----:B---3--:R-:W-:Y:S01]  /*9800*/  IMAD.MOV.U32 R2, RZ, RZ, R150 ;  /* 0x000000ffff027224 */ /* 0x008fe200078e0096 */
[----:B----4-:R-:W-:Y:S01]  /*9810*/  MOV R0, R151 ;  /* 0x0000009700007202 */ /* 0x010fe20000000f00 */
[----:B01----:R-:W-:Y:S01]  /*9820*/  IMAD.MOV.U32 R3, RZ, RZ, R149 ;  /* 0x000000ffff037224 */ /* 0x003fe200078e0095 */
        /* <DEDUP_REMOVED lines=56> */
[----:B------:R-:W2:Y:S01]  /*9bb0*/  LDL.LU.64 R150, [R1+0xd78] ;  /* 0x000d780001967983 */ /* 0x000ea20000300a00 */
        /* <DEDUP_REMOVED lines=68> */
[----:B------:R-:W-:-:S02]  /*a000*/  IMAD.MOV.U32 R224, RZ, RZ, R57 ;  /* 0x000000ffffe07224 */ /* 0x000fc400078e0039 */
[----:B------:R-:W-:Y:S01]  /*a010*/  IMAD.MOV.U32 R227, RZ, RZ, R54 ;  /* 0x000000ffffe37224 */ /* 0x000fe200078e0036 */
        /* <DEDUP_REMOVED lines=31> */
[----:B0-----:R-:W2:Y:S04]  /*a210*/  LDL.LU.64 R52, [R1+0xbf0] ;  /* 0x000bf00001347983 */ /* 0x001ea80000300a00 */
        /* <DEDUP_REMOVED lines=15> */
[----:B------:R-:W-:-:S02]  /*a310*/  UMOV UR5, 0x40000040 ;  /* 0x4000004000057882 */ /* 0x000fc40000000000 */
[----:B------:R-:W-:Y:S01]  /*a320*/  STL [R1+0xb78], R154 ;  /* 0x000b789a01007387 */ /* 0x000fe20000100800 */
[----:B--2---:R-:W-:-:S06]  /*a330*/  WARPGROUP.ARRIVE ;  /* 0x00000000000079c5 */ /* 0x004fcc0000000000 */
        /* <DEDUP_REMOVED lines=880> */
[----:B------:R-:W-:Y:S01]  /*da40*/  IMAD.MOV.U32 R4, RZ, RZ, R148 ;  /* 0x000000ffff047224 */ /* 0x000fe200078e0094 */
[----:B------:R-:W-:Y:S02]  /*da50*/  MOV R3, R149 ;  /* 0x0000009500037202 */ /* 0x000fe40000000f00 */
[----:B------:R-:W-:Y:S01]  /*da60*/  STL.64 [R1+0x68], R50 ;  /* 0x0000683201007387 */ /* 0x000fe20000100a00 */
[----:B------:R-:W-:Y:S01]  /*da70*/  IMAD.MOV.U32 R6, RZ, RZ, R146 ;  /* 0x000000ffff067224 */ /* 0x000fe200078e0092 */
[----:B------:R-:W-:Y:S02]  /*da80*/  MOV R5, R147 ;  /* 0x0000009300057202 */ /* 0x000fe40000000f00 */
[----:B------:R0:W-:Y:S01]  /*da90*/  STL.64 [R1+0x70], R52 ;  /* 0x0000703401007387 */ /* 0x0001e20000100a00 */
[----:B------:R-:W-:Y:S01]  /*daa0*/  IMAD.MOV.U32 R8, RZ, RZ, R144 ;  /* 0x000000ffff087224 */ /* 0x000fe200078e0090 */
[----:B------:R-:W-:-:S02]  /*dab0*/  MOV R7, R145 ;  /* 0x0000009100077202 */ /* 0x000fc40000000f00 */
[----:B------:R-:W3:Y:S01]  /*dac0*/  LDL.LU.64 R150, [R1+0x7c8] ;  /* 0x0007c80001967983 */ /* 0x000ee20000300a00 */
[----:B------:R-:W-:Y:S01]  /*dad0*/  IMAD.MOV.U32 R10, RZ, RZ, R142 ;  /* 0x000000ffff0a7224 */ /* 0x000fe200078e008e */
[----:B------:R-:W-:Y:S02]  /*dae0*/  MOV R9, R143 ;  /* 0x0000008f00097202 */ /* 0x000fe40000000f00 */
[----:B------:R-:W3:Y:S01]  /*daf0*/  LDL.LU.64 R148, [R1+0x7c0] ;  /* 0x0007c00001947983 */ /* 0x000ee20000300a00 */
[----:B------:R-:W-:Y:S01]  /*db00*/  IMAD.MOV.U32 R12, RZ, RZ, R140 ;  /* 0x000000ffff0c7224 */ /* 0x000fe200078e008c */
[----:B------:R-:W-:Y:S02]  /*db10*/  MOV R11, R141 ;  /* 0x0000008d000b7202 */ /* 0x000fe40000000f00 */
[----:B------:R-:W3:Y:S01]  /*db20*/  LDL.LU.64 R146, [R1+0x7b8] ;  /* 0x0007b80001927983 */ /* 0x000ee20000300a00 */
        /* <DEDUP_REMOVED lines=111> */
[----:B------:R-:W-:Y:S01]  /*e220*/  MOV R217, R64 ;  /* 0x0000004000d97202 */ /* 0x000fe20000000f00 */
[----:B------:R-:W-:Y:S02]  /*e230*/  IMAD.MOV.U32 R216, RZ, RZ, R65 ;  /* 0x000000ffffd87224 */ /* 0x000fe400078e0041 */
[----:B------:R-:W3:Y:S01]  /*e240*/  LDL.LU.64 R70, [R1+0x688] ;  /* 0x0006880001467983 */ /* 0x000ee20000300a00 */
[----:B------:R-:W-:-:S03]  /*e250*/  IMAD.MOV.U32 R219, RZ, RZ, R62 ;  /* 0x000000ffffdb7224 */ /* 0x000fc600078e003e */
[----:B------:R-:W3:Y:S01]  /*e260*/  LDL.LU.64 R68, [R1+0x680] ;  /* 0x0006800001447983 */ /* 0x000ee20000300a00 */
        /* <DEDUP_REMOVED lines=139> */
[----:B------:R-:W-:-:S02]  /*eb20*/  UIADD3 UR4, UR14, 0x602, URZ ;  /* 0x000006020e047890 */ /* 0x000fc4000fffe03f */
        /* <DEDUP_REMOVED lines=516> */
[----:B------:R-:W-:Y:S01]  /*10b70*/  UIADD3 UR4, UR14, 0x606, URZ ;  /* 0x000006060e047890 */ /* 0x000fe2000fffe03f */
[----:B------:R0:W5:Y:S01]  /*10b80*/  LDL.LU R22, [R1+0x2f0] ;  /* 0x0002f00001167983 */ /* 0x0001620000300800 */
[----:B------:R-:W-:Y:S01]  /*10b90*/  UIADD3 UR6, UR13, 0x806, URZ ;  /* 0x000008060d067890 */ /* 0x000fe2000fffe03f */
[----:B------:R-:W-:Y:S01]  /*10ba0*/  UMOV UR5, 0x40000040 ;  /* 0x4000004000057882 */ /* 0x000fe20000000000 */
[----:B------:R-:W-:Y:S01]  /*10bb0*/  UMOV UR7, 0x40000040 ;  /* 0x4000004000077882 */ /* 0x000fe20000000000 */
[----:B------:R0:W5:Y:S04]  /*10bc0*/  LDL.LU R18, [R1+0x2ec] ;  /* 0x0002ec0001127983 */ /* 0x0001680000300800 */
[----:B------:R0:W5:Y:S04]  /*10bd0*/  LDL.LU R17, [R1+0x2e8] ;  /* 0x0002e80001117983 */ /* 0x0001680000300800 */
        /* <DEDUP_REMOVED lines=103> */
[----:B------:R-:W-:Y:S01]  /*11250*/  BPT.TRAP 0x1 ;  /* 0x000000040000795c */ /* 0x000fe20000300000 */
.L_x_27:
[----:B-----5:R-:W-:Y:S01]  /*11260*/  ISETP.NE.AND P1, PT, R17, RZ, PT ;  /* 0x000000ff1100720c */ /* 0x020fe20003f25270 */
[----:B------:R-:W-:Y:S01]  /*11270*/  IMAD.U32 R3, RZ, RZ, UR12 ;  /* 0x0000000cff037e24 */ /* 0x000fe2000f8e00ff */
[----:B------:R-:W-:-:S11]  /*11280*/  UISETP.GT.U32.AND UP0, UPT, UR40, 0x1, UPT ;  /* 0x000000012800788c */ /* 0x000fd6000bf04070 */
[----:B------:R-:W-:-:S05]  /*11290*/  @P1 LEA R3, R3, R0, 0x3 ;  /* 0x0000000003031211 */ /* 0x000fca00078e18ff */
[----:B------:R-:W-:-:S05]  /*112a0*/  @P1 VIADD R3, R3, 0x10 ;  /* 0x0000001003031836 */ /* 0x000fca0000000000 */
[----:B------:R-:W-:-:S04]  /*112b0*/  @P1 PRMT R3, R154, 0x654, R3 ;  /* 0x000006549a031816 */ /* 0x000fc80000000003 */
[----:B------:R0:W-:Y:S01]  /*112c0*/  @P1 SYNCS.ARRIVE.TRANS64.RED.A1T0 RZ, [R3+URZ], RZ ;  /* 0x000000ff03ff19a7 */ /* 0x0001e2000810043f */
[----:B------:R-:W-:-:S13]  /*112d0*/  PLOP3.LUT P1, PT, PT, PT, UP0, 0x80, 0x0 ;  /* 0x000000000000781c */ /* 0x000fda0003f2f008 */
[----:B0-----:R-:W-:Y:S05]  /*112e0*/  @P1 BRA `(.L_x_28) ;  /* 0x0000000000041947 */ /* 0x001fea0003800000 */
[----:B------:R-:W-:Y:S01]  /*112f0*/  BPT.TRAP 0x1 ;  /* 0x000000040000795c */ /* 0x000fe20000300000 */
.L_x_28:
[----:B------:R-:W-:Y:S02]  /*11300*/  UISETP.GT.AND UP2, UPT, UR15, 0x1, UPT ;  /* 0x000000010f00788c */ /* 0x000fe4000bf44270 */
[----:B------:R-:W-:Y:S02]  /*11310*/  UIADD3 UR10, UR10, 0x1, URZ ;  /* 0x000000010a0a7890 */ /* 0x000fe4000fffe03f */
[----:B------:R-:W-:Y:S02]  /*11320*/  UIADD3 UR12, UR12, 0x1, URZ ;  /* 0x000000010c0c7890 */ /* 0x000fe4000fffe03f */
[----:B------:R-:W-:Y:S01]  /*11330*/  PLOP3.LUT P1, PT, PT, PT, UP2, 0x80, 0x0 ;  /* 0x000000000000781c */ /* 0x000fe20003f2f028 */
[----:B------:R-:W-:Y:S02]  /*11340*/  UISETP.NE.AND UP0, UPT, UR10, 0x2, UPT ;  /* 0x000000020a00788c */ /* 0x000fe4000bf05270 */
[----:B------:R-:W-:Y:S02]  /*11350*/  UIADD3 UR4, UR15, -0x1, URZ ;  /* 0xffffffff0f047890 */ /* 0x000fe4000fffe03f */
[----:B------:R-:W-:-:S02]  /*11360*/  UISETP.NE.AND UP1, UPT, UR12, 0x2, UPT ;  /* 0x000000020c00788c */ /* 0x000fc4000bf25270 */
[----:B------:R-:W-:Y:S02]  /*11370*/  USEL UR5, URZ, 0x1, UP0 ;  /* 0x000000013f057887 */ /* 0x000fe40008000000 */
[----:B------:R-:W-:Y:S02]  /*11380*/  USEL UR10, UR10, URZ, UP0 ;  /* 0x0000003f0a0a7287 */ /* 0x000fe40008000000 */
[----:B------:R-:W-:Y:S02]  /*11390*/  USEL UR12, UR12, URZ, UP1 ;  /* 0x0000003f0c0c7287 */ /* 0x000fe40008800000 */
[----:B------:R-:W-:Y:S01]  /*113a0*/  ULOP3.LUT UR11, UR11, UR5, URZ, 0x3c, !UPT ;  /* 0x000000050b0b7292 */ /* 0x000fe2000f8e3c3f */
[----:B------:R-:W-:Y:S01]  /*113b0*/  UMOV UR15, UR4 ;  /* 0x00000004000f7c82 */ /* 0x000fe20008000000 */
[----:B------:R-:W-:Y:S10]  /*113c0*/  @P1 BRA `(.L_x_29) ;  /* 0xffffff78008c1947 */ /* 0x000ff4000383ffff */
.L_x_22:
[----:B-----5:R-:W0:Y:S02]  /*113d0*/  LDC R3, c[0x0][0x28c] ;  /* 0x0000a300ff037b82 */ /* 0x020e240000000800 */
[----:B0-----:R-:W-:-:S13]  /*113e0*/  ISETP.GE.AND P1, PT, R3, 0x1, PT ;  /* 0x000000010300780c */ /* 0x001fda0003f26270 */
[----:B------:R-:W-:Y:S05]  /*113f0*/  @!P1 BRA `(.L_x_30) ;  /* 0x0000000000449947 */ /* 0x000fea0003800000 */
[----:B------:R-:W-:Y:S05]  /*11400*/  @!P0 BRA `(.L_x_31) ;  /* 0x0000000000048947 */ /* 0x000fea0003800000 */
[----:B------:R-:W-:Y:S01]  /*11410*/  BPT.TRAP 0x1 ;  /* 0x000000040000795c */ /* 0x000fe20000300000 */
.L_x_31:
[----:B------:R-:W-:Y:S01]  /*11420*/  ISETP.NE.AND P0, PT, R17, RZ, PT ;  /* 0x000000ff1100720c */ /* 0x000fe20003f05270 */
[----:B------:R-:W-:-:S12]  /*11430*/  UISETP.LT.AND UP1, UPT, UR42, 0x1, UPT ;  /* 0x000000012a00788c */ /* 0x000fd8000bf21270 */
[----:B------:R-:W-:-:S05]  /*11440*/  VOTEU.ANY UP0, P0 ;  /* 0x00000000003f7886 */ /* 0x000fca0000000100 */
[----:B------:R-:W-:-:S04]  /*11450*/  @UP0 USEL UR4, UR42, 0x1, UP1 ;  /* 0x000000012a040887 */ /* 0x000fc80008800000 */
[----:B------:R-:W-:Y:S02]  /*11460*/  @UP0 UIADD3 UR4, UR39, UR42, -UR4 ;  /* 0x0000002a27040290 */ /* 0x000fe4000fffe804 */
[----:B------:R-:W-:-:S04]  /*11470*/  UISETP.GT.U32.AND UP0, UPT, UR40, 0x1, UPT ;  /* 0x000000012800788c */ /* 0x000fc8000bf04070 */
[----:B------:R-:W-:-:S05]  /*11480*/  MOV R3, UR4 ;  /* 0x0000000400037c02 */ /* 0x000fca0008000f00 */
[----:B------:R-:W-:-:S05]  /*11490*/  @P0 IMAD.SHL.U32 R3, R3, 0x8, RZ ;  /* 0x0000000803030824 */ /* 0x000fca00078e00ff */
[----:B------:R-:W-:-:S04]  /*114a0*/  @P0 LOP3.LUT R3, R3, 0x8, RZ, 0xc0, !PT ;  /* 0x0000000803030812 */ /* 0x000fc800078ec0ff */
[----:B------:R-:W-:-:S04]  /*114b0*/  @P0 IADD3 R0, R0, 0x10, R3 ;  /* 0x0000001000000810 */ /* 0x000fc80007ffe003 */
[----:B------:R-:W-:-:S04]  /*114c0*/  @P0 PRMT R0, R154, 0x654, R0 ;  /* 0x000006549a000816 */ /* 0x000fc80000000000 */
[----:B------:R0:W-:Y:S01]  /*114d0*/  @P0 SYNCS.ARRIVE.TRANS64.RED.A1T0 RZ, [R0+URZ], RZ ;  /* 0x000000ff00ff09a7 */ /* 0x0001e2000810043f */
[----:B------:R-:W-:-:S13]  /*114e0*/  PLOP3.LUT P0, PT, PT, PT, UP0, 0x80, 0x0 ;  /* 0x000000000000781c */ /* 0x000fda0003f0f008 */
[----:B0-----:R-:W-:Y:S05]  /*114f0*/  @P0 BRA `(.L_x_30) ;  /* 0x0000000000040947 */ /* 0x001fea0003800000 */
[----:B------:R-:W-:Y:S01]  /*11500*/  BPT.TRAP 0x1 ;  /* 0x000000040000795c */ /* 0x000fe20000300000 */
.L_x_30:
[----:B------:R-:W0:Y:S01]  /*11510*/  S2R R6, SR_TID.X ;  /* 0x0000000000067919 */ /* 0x000e220000002100 */
[----:B------:R-:W1:Y:S01]  /*11520*/  LDC R3, c[0x0][0x288] ;  /* 0x0000a200ff037b82 */ /* 0x000e620000000800 */
[----:B------:R-:W-:Y:S01]  /*11530*/  SHF.L.U32 R0, R18, 0x8, RZ ;  /* 0x0000000812007819 */ /* 0x000fe200000006ff */
[----:B------:R-:W-:Y:S01]  /*11540*/  UIADD3 UR39, UR42, UR39, URZ ;  /* 0x000000272a277290 */ /* 0x000fe2000fffe03f */
[----:B------:R-:W-:Y:S01]  /*11550*/  IMAD.MOV.U32 R163, RZ, RZ, -0x1 ;  /* 0xffffffffffa37424 */ /* 0x000fe200078e00ff */
[----:B------:R-:W-:Y:S01]  /*11560*/  ULDC UR4, c[0x0][0x284] ;  /* 0x0000a10000047ab9 */ /* 0x000fe20000000800 */
[----:B------:R-:W-:Y:S02]  /*11570*/  USHF.R.S32.HI UR10, URZ, 0x1f, UR41 ;  /* 0x0000001f3f0a7899 */ /* 0x000fe40008011429 */
[----:B------:R-:W-:Y:S01]  /*11580*/  UISETP.GT.U32.AND UP0, UPT, UR39, 0x1, UPT ;  /* 0x000000012700788c */ /* 0x000fe2000bf04070 */
[----:B------:R-:W-:-:S03]  /*11590*/  ULDC.64 UR8, c[0x0][0x5d0] ;  /* 0x0001740000087ab9 */ /* 0x000fc60000000a00 */
[----:B------:R-:W-:Y:S02]  /*115a0*/  UISETP.LT.U32.AND UP0, UPT, UR42, 0x2, UP0 ;  /* 0x000000022a00788c */ /* 0x000fe40008701070 */
[----:B------:R-:W-:Y:S02]  /*115b0*/  UIMAD UR5, UR10, UR8, URZ ;  /* 0x000000080a0572a4 */ /* 0x000fe4000f8e023f */
[----:B------:R-:W-:Y:S02]  /*115c0*/  USEL UR6, URZ, 0x1, !UP0 ;  /* 0x000000013f067887 */ /* 0x000fe4000c000000 */
[----:B------:R-:W-:Y:S01]  /*115d0*/  UIMAD UR5, UR41, UR9, UR5 ;  /* 0x00000009290572a4 */ /* 0x000fe2000f8e0205 */
[----:B-1----:R-:W-:Y:S02]  /*115e0*/  ISETP.GE.AND P0, PT, R0, R3, PT ;  /* 0x000000030000720c */ /* 0x002fe40003f06270 */
[----:B0-----:R-:W-:Y:S02]  /*115f0*/  LOP3.LUT R4, R6, 0x3, RZ, 0xc0, !PT ;  /* 0x0000000306047812 */ /* 0x001fe400078ec0ff */
[----:B------:R-:W-:-:S02]  /*11600*/  SHF.R.U32.HI R155, RZ, 0x7, R6 ;  /* 0x00000007ff9b7819 */ /* 0x000fc40000011606 */
[----:B------:R-:W-:Y:S01]  /*11610*/  LOP3.LUT R5, R6, 0x60, RZ, 0xc0, !PT ;  /* 0x0000006006057812 */ /* 0x000fe200078ec0ff */
[----:B------:R-:W-:Y:S01]  /*11620*/  IMAD R4, R4, -0x2, R3 ;  /* 0xfffffffe04047824 */ /* 0x000fe200078e0203 */
[----:B------:R-:W-:Y:S02]  /*11630*/  LOP3.LUT R155, R155, 0x1, RZ, 0xc0, !PT ;  /* 0x000000019b9b7812 */ /* 0x000fe400078ec0ff */
[----:B------:R-:W-:Y:S01]  /*11640*/  SHF.R.U32.HI R3, RZ, 0x2, R6 ;  /* 0x00000002ff037819 */ /* 0x000fe20000011606 */
[----:B------:R-:W-:Y:S01]  /*11650*/  IMAD.IADD R0, R4, 0x1, -R0 ;  /* 0x0000000104007824 */ /* 0x000fe200078e0a00 */
[----:B------:R-:W-:Y:S01]  /*11660*/  SHF.R.U32.HI R5, RZ, 0x1, R5 ;  /* 0x00000001ff057819 */ /* 0x000fe20000011605 */
[----:B------:R-:W-:Y:S01]  /*11670*/  IMAD.SHL.U32 R19, R155, 0x40, RZ ;  /* 0x000000409b137824 */ /* 0x000fe200078e00ff */
[----:B------:R-:W-:Y:S02]  /*11680*/  LOP3.LUT R3, R3, 0x7, RZ, 0xc0, !PT ;  /* 0x0000000703037812 */ /* 0x000fe400078ec0ff */
[----:B------:R-:W-:Y:S01]  /*11690*/  SHF.L.U32 R20, R6, 0x1, RZ ;  /* 0x0000000106147819 */ /* 0x000fe200000006ff */
[----:B------:R-:W-:Y:S01]  /*116a0*/  IMAD.U32 R6, RZ, RZ, UR8 ;  /* 0x00000008ff067e24 */ /* 0x000fe2000f8e00ff */
[----:B------:R-:W-:-:S02]  /*116b0*/  LOP3.LUT R19, R19, 0x40, R3, 0xe2, !PT ;  /* 0x0000004013137812 */ /* 0x000fc400078ee203 */
[----:B------:R-:W-:Y:S02]  /*116c0*/  IADD3 R3, RZ, -R5, -R3 ;  /* 0x80000005ff037210 */ /* 0x000fe40007ffe803 */
[----:B------:R-:W-:-:S03]  /*116d0*/  LOP3.LUT R20, R20, 0x6, RZ, 0xc0, !PT ;  /* 0x0000000614147812 */ /* 0x000fc600078ec0ff */
[----:B------:R-:W-:Y:S01]  /*116e0*/  IMAD R155, R155, -0x40, R3 ;  /* 0xffffffc09b9b7824 */ /* 0x000fe200078e0203 */
[----:B------:R-:W-:Y:S01]  /*116f0*/  PRMT R20, R20, 0x6540, R18 ;  /* 0x0000654014147816 */ /* 0x000fe20000000012 */
[----:B------:R-:W-:Y:S01]  /*11700*/  IMAD R3, R22, 0xc0, RZ ;  /* 0x000000c016037824 */ /* 0x000fe200078e02ff */
[----:B------:R-:W-:Y:S02]  /*11710*/  LOP3.LUT R18, R19, R5, RZ, 0xfc, !PT ;  /* 0x0000000513127212 */ /* 0x000fe400078efcff */
[--C-:B------:R-:W-:Y:S02]  /*11720*/  SHF.R.S32.HI R21, RZ, 0x1f, R20.reuse ;  /* 0x0000001fff157819 */ /* 0x100fe40000011414 */
[C---:B------:R-:W-:Y:S02]  /*11730*/  IADD3 R155, -R3.reuse, UR4, R155 ;  /* 0x00000004039b7c10 */ /* 0x040fe4000fffe19b */
[----:B------:R-:W-:Y:S01]  /*11740*/  ISETP.GE.OR P0, PT, R3, UR4, P0 ;  /* 0x0000000403007c0c */ /* 0x000fe20008706670 */
[----:B------:R-:W-:Y:S01]  /*11750*/  USHF.R.U32.HI UR4, URZ, 0x1, UR39 ;  /* 0x000000013f047899 */ /* 0x000fe20008011627 */
[----:B------:R-:W-:Y:S01]  /*11760*/  IMAD.WIDE.U32 R6, R6, UR41, R20 ;  /* 0x0000002906067c25 */ /* 0x000fe2000f8e0014 */
[----:B------:R-:W-:Y:S01]  /*11770*/  MOV R19, RZ ;  /* 0x000000ff00137202 */ /* 0x000fe20000000f00 */
[----:B------:R-:W-:-:S02]  /*11780*/  ULOP3.LUT UR39, UR39, 0x1, URZ, 0xc0, !UPT ;  /* 0x0000000127277892 */ /* 0x000fc4000f8ec03f */
[----:B------:R-:W-:Y:S01]  /*11790*/  ULOP3.LUT UR4, UR4, 0x1, URZ, 0xc0, !UPT ;  /* 0x0000000104047892 */ /* 0x000fe2000f8ec03f */
[----:B------:R-:W-:Y:S01]  /*117a0*/  IADD3 R7, R7, UR5, RZ ;  /* 0x0000000507077c10 */ /* 0x000fe2000fffe0ff */
[----:B------:R-:W-:Y:S02]  /*117b0*/  IMAD.WIDE R18, R22, 0xc0, R18 ;  /* 0x000000c016127825 */ /* 0x000fe400078e0212 */
[----:B------:R-:W-:-:S04]  /*117c0*/  UISETP.NE.U32.AND UP1, UPT, UR4, 0x1, UPT ;  /* 0x000000010400788c */ /* 0x000fc8000bf25070 */
[----:B------:R-:W-:-:S04]  /*117d0*/  UISETP.GT.U32.AND UP0, UPT, UR42, 0x1, !UP1 ;  /* 0x000000012a00788c */ /* 0x000fc8000cf04070 */
[----:B------:R-:W-:-:S04]  /*117e0*/  USEL UR4, URZ, 0x1, !UP0 ;  /* 0x000000013f047887 */ /* 0x000fc8000c000000 */
[----:B------:R-:W-:Y:S01]  /*117f0*/  ULOP3.LUT UR38, UR4, UR38, UR6, 0x96, !UPT ;  /* 0x0000002604267292 */ /* 0x000fe2000f8e9606 */
[----:B------:R-:W-:Y:S11]  /*11800*/  @P0 BRA `(.L_x_32) ;  /* 0x0000010400140947 */ /* 0x000ff60003800000 */
[----:B------:R-:W-:Y:S01]  /*11810*/  FSETP.NEU.AND P0, PT, R16, RZ, PT ;  /* 0x000000ff1000720b */ /* 0x000fe20003f0d000 */
[----:B------:R-:W-:Y:S01]  /*11820*/  ULDC.64 UR4, c[0x0][0x5c8] ;  /* 0x0001720000047ab9 */ /* 0x000fe20000000a00 */
[----:B------:R-:W-:Y:S01]  /*11830*/  ISETP.GT.AND P3, PT, R155, RZ, PT ;  /* 0x000000ff9b00720c */ /* 0x000fe20003f64270 */
[----:B------:R-:W-:Y:S01]  /*11840*/  IMAD R10, R19, UR4, RZ ;  /* 0x00000004130a7c24 */ /* 0x000fe2000f8e02ff */
[----:B------:R-:W-:Y:S01]  /*11850*/  BSSY B0, `(.L_x_32) ;  /* 0x0001040000007945 */ /* 0x000fe20003800000 */
[----:B------:R-:W-:Y:S01]  /*11860*/  IMAD.WIDE.U32 R6, R18, UR4, R6 ;  /* 0x0000000412067c25 */ /* 0x000fe2000f8e0006 */
[----:B------:R-:W-:-:S03]  /*11870*/  ISETP.GT.AND P1, PT, R0, RZ, P3 ;  /* 0x000000ff0000720c */ /* 0x000fc60001f24270 */
[----:B------:R-:W-:-:S05]  /*11880*/  IMAD R10, R18, UR5, R10 ;  /* 0x00000005120a7c24 */ /* 0x000fca000f8e020a */
[----:B------:R-:W-:Y:S01]  /*11890*/  IADD3 R10, R7, R10, RZ ;  /* 0x0000000a070a7210 */ /* 0x000fe20007ffe0ff */
[----:B------:R-:W-:Y:S06]  /*118a0*/  @!P0 BRA `(.L_x_33) ;  /* 0x000000ac004c8947 */ /* 0x000fec0003800000 */
[----:B------:R-:W0:Y:S01]  /*118b0*/  LDC.64 R152, c[0x0][0x5b8] ;  /* 0x00016e00ff987b82 */ /* 0x000e220000000a00 */
[----:B------:R-:W2:Y:S01]  /*118c0*/  LDL.LU R11, [R1] ;  /* 0x00000000010b7983 */ /* 0x000ea20000300800 */
[----:B------:R-:W-:-:S06]  /*118d0*/  ULDC.64 UR6, c[0x0][0x5c0] ;  /* 0x0001700000067ab9 */ /* 0x000fcc0000000a00 */
[----:B------:R-:W1:Y:S08]  /*118e0*/  LDC.64 R14, c[0x0][0x5b0] ;  /* 0x00016c00ff0e7b82 */ /* 0x000e700000000a00 */
[----:B------:R-:W3:Y:S01]  /*118f0*/  LDC.64 R12, c[0x0][0x5a8] ;  /* 0x00016a00ff0c7b82 */ /* 0x000ee20000000a00 */
[C---:B0-----:R-:W-:Y:S02]  /*11900*/  IMAD R160, R152.reuse, UR10, RZ ;  /* 0x0000000a98a07c24 */ /* 0x041fe4000f8e02ff */
[----:B------:R-:W-:-:S04]  /*11910*/  IMAD.WIDE.U32 R156, R152, UR41, R20 ;  /* 0x00000029989c7c25 */ /* 0x000fc8000f8e0014 */
[----:B------:R-:W-:Y:S01]  /*11920*/  IMAD R160, R153, UR41, R160 ;  /* 0x0000002999a07c24 */ /* 0x000fe2000f8e02a0 */
[----:B------:R-:W-:Y:S01]  /*11930*/  MOV R22, R156 ;  /* 0x0000009c00167202 */ /* 0x000fe20000000f00 */
[-C--:B-1----:R-:W-:Y:S02]  /*11940*/  IMAD R153, R19, R14.reuse, RZ ;  /* 0x0000000e13997224 */ /* 0x082fe400078e02ff */
[----:B------:R-:W-:Y:S02]  /*11950*/  IMAD.IADD R23, R157, 0x1, R160 ;  /* 0x000000019d177824 */ /* 0x000fe400078e02a0 */
[C---:B------:R-:W-:Y:S02]  /*11960*/  IMAD R153, R18.reuse, R15, R153 ;  /* 0x0000000f12997224 */ /* 0x040fe400078e0299 */
[----:B------:R-:W-:-:S04]  /*11970*/  IMAD.WIDE.U32 R4, R18, R14, R22 ;  /* 0x0000000e12047225 */ /* 0x000fc800078e0016 */
[----:B------:R-:W-:Y:S01]  /*11980*/  IMAD.IADD R3, R5, 0x1, R153 ;  /* 0x0000000105037824 */ /* 0x000fe200078e0299 */
[----:B---3--:R-:W-:-:S04]  /*11990*/  LEA R8, P0, R4, R12, 0x1 ;  /* 0x0000000c04087211 */ /* 0x008fc800078008ff */
[----:B------:R-:W-:-:S05]  /*119a0*/  LEA.HI.X R9, R4, R13, R3, 0x1, P0 ;  /* 0x0000000d04097211 */ /* 0x000fca00000f0c03 */
[----:B------:R-:W3:Y:S01]  /*119b0*/  @P1 LDG.E.LTC128B.U16 R3, desc[UR36][R8.64] ;  /* 0x0000002408031981 */ /* 0x000ee2000c1e1520 */
[----:B------:R-:W-:Y:S01]  /*119c0*/  BSSY B1, `(.L_x_34) ;  /* 0x0000011000017945 */ /* 0x000fe20003800000 */
[----:B---3--:R-:W-:-:S05]  /*119d0*/  HADD2.F32 R4, -RZ, R3.H0_H0 ;  /* 0x20000003ff047230 */ /* 0x008fca0000004100 */
[----:B------:R-:W-:-:S04]  /*119e0*/  FMUL R4, R4, R16 ;  /* 0x0000001004047220 */ /* 0x000fc80000400000 */
[----:B--2---:R-:W-:Y:S01]  /*119f0*/  FFMA R7, R11, R2, R4 ;  /* 0x000000020b077223 */ /* 0x004fe20000000004 */
[----:B------:R-:W-:-:S04]  /*11a00*/  LEA R4, P0, R6, UR6, 0x1 ;  /* 0x0000000606047c11 */ /* 0x000fc8000f8008ff */
[----:B------:R-:W-:Y:S02]  /*11a10*/  LEA.HI.X R5, R6, UR7, R10, 0x1, P0 ;  /* 0x0000000706057c11 */ /* 0x000fe400080f0c0a */
[----:B------:R-:W-:-:S05]  /*11a20*/  F2FP.F16.F32.PACK_AB R6, RZ, R7 ;  /* 0x00000007ff06723e */ /* 0x000fca00000000ff */
[----:B------:R0:W-:Y:S02]  /*11a30*/  @P1 STG.E.U16 desc[UR36][R4.64], R6 ;  /* 0x0000000604001986 */ /* 0x0001e4000c101524 */
[----:B0-----:R-:W-:-:S05]  /*11a40*/  IMAD.WIDE.U32 R6, R18, R14, R20 ;  /* 0x0000000e12067225 */ /* 0x001fca00078e0014 */
[----:B------:R-:W-:-:S03]  /*11a50*/  IADD3 R7, R153, R7, RZ ;  /* 0x0000000799077210 */ /* 0x000fc60007ffe0ff */
[----:B------:R-:W-:-:S04]  /*11a60*/  IMAD.WIDE.U32 R6, R152, UR41, R6 ;  /* 0x0000002998067c25 */ /* 0x000fc8000f8e0006 */
[----:B------:R-:W-:Y:S01]  /*11a70*/  IMAD.IADD R7, R160, 0x1, R7 ;  /* 0x00000001a0077824 */ /* 0x000fe200078e0207 */
[----:B------:R-:W-:-:S04]  /*11a80*/  LEA R10, P0, R6, R12, 0x1 ;  /* 0x0000000c060a7211 */ /* 0x000fc800078008ff */
[----:B------:R-:W-:Y:S02]  /*11a90*/  LEA.HI.X R11, R6, R13, R7, 0x1, P0 ;  /* 0x0000000d060b7211 */ /* 0x000fe400000f0c07 */
[----:B------:R-:W-:-:S13]  /*11aa0*/  ISETP.GT.AND P0, PT, R0, 0x1, P3 ;  /* 0x000000010000780c */ /* 0x000fda0001f04270 */
[----:B------:R-:W-:Y:S05]  /*11ab0*/  @!P0 BRA `(.L_x_35) ;  /* 0x0000000000048947 */ /* 0x000fea0003800000 */
[----:B------:R0:W5:Y:S02]  /*11ac0*/  LDG.E.LTC128B.U16 R3, desc[UR36][R10.64+0x2] ;  /* 0x000002240a037981 */ /* 0x000164000c1e1520 */
.L_x_35:
[----:B------:R-:W-:Y:S05]  /*11ad0*/  BSYNC B1 ;  /* 0x0000000000017941 */ /* 0x000fea0003800000 */
.L_x_34:
[----:B------:R-:W2:Y:S01]  /*11ae0*/  LDL.LU R7, [R1+0x4] ;  /* 0x0000040001077983 */ /* 0x000ea20000300800 */
[----:B-----5:R-:W-:Y:S01]  /*11af0*/  HADD2.F32 R6, -RZ, R3.H0_H0 ;  /* 0x20000003ff067230 */ /* 0x020fe20000004100 */
[C---:B------:R-:W-:Y:S02]  /*11b00*/  SHF.L.U64.HI R159, R14.reuse, 0x3, R15 ;  /* 0x000000030e9f7819 */ /* 0x040fe4000001020f */
[----:B------:R-:W-:Y:S01]  /*11b10*/  SHF.L.U32 R158, R14, 0x3, RZ ;  /* 0x000000030e9e7819 */ /* 0x000fe200000006ff */
[----:B------:R-:W3:Y:S01]  /*11b20*/  LDL.LU R161, [R1+0x8] ;  /* 0x0000080001a17983 */ /* 0x000ee20000300800 */
[----:B------:R-:W-:-:S04]  /*11b30*/  FMUL R6, R6, R16 ;  /* 0x0000001006067220 */ /* 0x000fc80000400000 */
[----:B--2---:R-:W-:-:S05]  /*11b40*/  FFMA R6, R7, R2, R6 ;  /* 0x0000000207067223 */ /* 0x004fca0000000006 */
[----:B------:R-:W-:-:S05]  /*11b50*/  F2FP.F16.F32.PACK_AB R6, RZ, R6 ;  /* 0x00000006ff06723e */ /* 0x000fca00000000ff */
[----:B------:R1:W-:Y:S01]  /*11b60*/  @P0 STG.E.U16 desc[UR36][R4.64+0x2], R6 ;  /* 0x0000020604000986 */ /* 0x0003e2000c101524 */
[----:B------:R-:W-:-:S04]  /*11b70*/  ISETP.GT.AND P0, PT, R155, 0x8, PT ;  /* 0x000000089b00780c */ /* 0x000fc80003f04270 */
[----:B------:R-:W-:Y:S01]  /*11b80*/  ISETP.GT.AND P1, PT, R0, RZ, P0 ;  /* 0x000000ff0000720c */ /* 0x000fe20000724270 */
[----:B-1----:R-:W-:-:S04]  /*11b90*/  IMAD.WIDE.U32 R6, R18, R14, R158 ;  /* 0x0000000e12067225 */ /* 0x002fc800078e009e */
[----:B------:R-:W-:Y:S01]  /*11ba0*/  IMAD.IADD R153, R153, 0x1, R7 ;  /* 0x0000000199997824 */ /* 0x000fe200078e0207 */
[----:B------:R-:W-:-:S04]  /*11bb0*/  IADD3 R7, P2, R156, R6, RZ ;  /* 0x000000069c077210 */ /* 0x000fc80007f5e0ff */
[----:B------:R-:W-:Y:S02]  /*11bc0*/  IADD3.X R9, R153, R23, RZ, P2, !PT ;  /* 0x0000001799097210 */ /* 0x000fe400017fe4ff */
[----:B------:R-:W-:-:S04]  /*11bd0*/  LEA R8, P2, R7, R12, 0x1 ;  /* 0x0000000c07087211 */ /* 0x000fc800078408ff */
[----:B------:R-:W-:-:S05]  /*11be0*/  LEA.HI.X R9, R7, R13, R9, 0x1, P2 ;  /* 0x0000000d07097211 */ /* 0x000fca00010f0c09 */
[----:B------:R1:W2:Y:S01]  /*11bf0*/  @P1 LDG.E.LTC128B.U16 R3, desc[UR36][R8.64] ;  /* 0x0000002408031981 */ /* 0x0002a2000c1e1520 */
[----:B------:R-:W-:Y:S01]  /*11c00*/  IADD3 R6, P2, R20, R6, RZ ;  /* 0x0000000614067210 */ /* 0x000fe20007f5e0ff */
[----:B------:R-:W-:Y:S01]  /*11c10*/  IMAD.U32 R162, RZ, RZ, UR4 ;  /* 0x00000004ffa27e24 */ /* 0x000fe2000f8e00ff */
[----:B------:R-:W-:Y:S01]  /*11c20*/  ISETP.GT.AND P4, PT, R0, 0x1, P0 ;  /* 0x000000010000780c */ /* 0x000fe20000784270 */
[----:B------:R-:W-:Y:S02]  /*11c30*/  BSSY B1, `(.L_x_36) ;  /* 0x0000014000017945 */ /* 0x000fe40003800000 */
[----:B------:R-:W-:Y:S01]  /*11c40*/  IMAD.X R7, R21, 0x1, R153, P2 ;  /* 0x0000000115077824 */ /* 0x000fe200010e0699 */
[----:B------:R-:W-:Y:S01]  /*11c50*/  SHF.L.U32 R162, R162, 0x4, RZ ;  /* 0x00000004a2a27819 */ /* 0x000fe200000006ff */
[----:B------:R-:W-:-:S05]  /*11c60*/  IMAD.WIDE.U32 R6, R152, UR41, R6 ;  /* 0x0000002998067c25 */ /* 0x000fca000f8e0006 */
[----:B------:R-:W-:Y:S02]  /*11c70*/  IADD3 R7, R160, R7, RZ ;  /* 0x00000007a0077210 */ /* 0x000fe40007ffe0ff */
[----:B-1----:R-:W-:-:S04]  /*11c80*/  LEA R8, P2, R6, R12, 0x1 ;  /* 0x0000000c06087211 */ /* 0x002fc800078408ff */
[----:B------:R-:W-:Y:S02]  /*11c90*/  LEA.HI.X R9, R6, R13, R7, 0x1, P2 ;  /* 0x0000000d06097211 */ /* 0x000fe400010f0c07 */
[----:B------:R-:W-:Y:S01]  /*11ca0*/  MOV R6, UR4 ;  /* 0x0000000400067c02 */ /* 0x000fe20008000f00 */
[----:B--2---:R-:W-:-:S05]  /*11cb0*/  HADD2.F32 R7, -RZ, R3.H0_H0 ;  /* 0x20000003ff077230 */ /* 0x004fca0000004100 */
[----:B------:R-:W-:-:S04]  /*11cc0*/  FMUL R7, R7, R16 ;  /* 0x0000001007077220 */ /* 0x000fc80000400000 */
[----:B---3--:R-:W-:Y:S01]  /*11cd0*/  FFMA R7, R161, R2, R7 ;  /* 0x00000002a1077223 */ /* 0x008fe20000000007 */
[----:B------:R-:W-:-:S04]  /*11ce0*/  IMAD.U32 R161, RZ, RZ, UR5 ;  /* 0x00000005ffa17e24 */ /* 0x000fc8000f8e00ff */
[----:B------:R-:W-:Y:S02]  /*11cf0*/  F2FP.F16.F32.PACK_AB R7, RZ, R7 ;  /* 0x00000007ff07723e */ /* 0x000fe400000000ff */
[----:B------:R-:W-:Y:S02]  /*11d00*/  SHF.L.U64.HI R161, R6, 0x4, R161 ;  /* 0x0000000406a17819 */ /* 0x000fe400000102a1 */
[----:B------:R-:W-:Y:S02]  /*11d10*/  IADD3 R6, P2, R162, R4, RZ ;  /* 0x00000004a2067210 */ /* 0x000fe40007f5e0ff */
[----:B------:R-:W-:-:S03]  /*11d20*/  PRMT R153, R7, 0x7610, R153 ;  /* 0x0000761007997816 */ /* 0x000fc60000000099 */
[----:B------:R-:W-:-:S05]  /*11d30*/  IMAD.X R7, R161, 0x1, R5, P2 ;  /* 0x00000001a1077824 */ /* 0x000fca00010e0605 */
[----:B------:R1:W-:Y:S01]  /*11d40*/  @P1 STG.E.U16 desc[UR36][R6.64], R153 ;  /* 0x0000009906001986 */ /* 0x0003e2000c101524 */
[----:B------:R-:W-:Y:S05]  /*11d50*/  @!P4 BRA `(.L_x_37) ;  /* 0x000000000004c947 */ /* 0x000fea0003800000 */
[----:B------:R2:W5:Y:S02]  /*11d60*/  LDG.E.LTC128B.U16 R3, desc[UR36][R8.64+0x2] ;  /* 0x0000022408037981 */ /* 0x000564000c1e1520 */
.L_x_37:
[----:B------:R-:W-:Y:S05]  /*11d70*/  BSYNC B1 ;  /* 0x0000000000017941 */ /* 0x000fea0003800000 */
.L_x_36:
[----:B------:R-:W3:Y:S01]  /*11d80*/  LDL.LU R164, [R1+0xc] ;  /* 0x00000c0001a47983 */ /* 0x000ee20000300800 */
[----:B-1---5:R-:W-:Y:S01]  /*11d90*/  HADD2.F32 R153, -RZ, R3.H0_H0 ;  /* 0x20000003ff997230 */ /* 0x022fe20000004100 */
[----:B------:R-:W-:Y:S01]  /*11da0*/  ISETP.GT.AND P1, PT, R0, 0x8, P3 ;  /* 0x000000080000780c */ /* 0x000fe20001f24270 */
[----:B------:R-:W-:Y:S03]  /*11db0*/  BSSY B1, `(.L_x_38) ;  /* 0x0000007000017945 */ /* 0x000fe60003800000 */
[----:B------:R-:W-:-:S04]  /*11dc0*/  FMUL R153, R153, R16 ;  /* 0x0000001099997220 */ /* 0x000fc80000400000 */
[----:B---3--:R-:W-:-:S05]  /*11dd0*/  FFMA R153, R164, R2, R153 ;  /* 0x00000002a4997223 */ /* 0x008fca0000000099 */
[----:B------:R-:W-:-:S05]  /*11de0*/  F2FP.F16.F32.PACK_AB R153, RZ, R153 ;  /* 0x00000099ff99723e */ /* 0x000fca00000000ff */
[----:B------:R1:W-:Y:S01]  /*11df0*/  @P4 STG.E.U16 desc[UR36][R6.64+0x2], R153 ;  /* 0x0000029906004986 */ /* 0x0003e2000c101524 */
[----:B------:R-:W-:Y:S05]  /*11e00*/  @!P1 BRA `(.L_x_39) ;  /* 0x0000000000049947 */ /* 0x000fea0003800000 */
[----:B------:R3:W5:Y:S02]  /*11e10*/  LDG.E.LTC128B.U16 R3, desc[UR36][R10.64+0x10] ;  /* 0x000010240a037981 */ /* 0x000764000c1e1520 */
.L_x_39:
[----:B------:R-:W-:Y:S05]  /*11e20*/  BSYNC B1 ;  /* 0x0000000000017941 */ /* 0x000fea0003800000 */
.L_x_38:
[----:B------:R-:W4:Y:S01]  /*11e30*/  LDL.LU R164, [R1+0x10] ;  /* 0x0000100001a47983 */ /* 0x000f220000300800 */
[----:B-1---5:R-:W-:Y:S01]  /*11e40*/  HADD2.F32 R153, -RZ, R3.H0_H0 ;  /* 0x20000003ff997230 */ /* 0x022fe20000004100 */
[----:B------:R-:W-:Y:S01]  /*11e50*/  ISETP.GT.AND P2, PT, R0, 0x9, P3 ;  /* 0x000000090000780c */ /* 0x000fe20001f44270 */
[----:B------:R-:W-:Y:S03]  /*11e60*/  BSSY B1, `(.L_x_40) ;  /* 0x0000007000017945 */ /* 0x000fe60003800000 */
[----:B------:R-:W-:-:S04]  /*11e70*/  FMUL R153, R153, R16 ;  /* 0x0000001099997220 */ /* 0x000fc80000400000 */
[----:B----4-:R-:W-:-:S05]  /*11e80*/  FFMA R153, R164, R2, R153 ;  /* 0x00000002a4997223 */ /* 0x010fca0000000099 */
[----:B------:R-:W-:-:S05]  /*11e90*/  F2FP.F16.F32.PACK_AB R153, RZ, R153 ;  /* 0x00000099ff99723e */ /* 0x000fca00000000ff */
[----:B------:R1:W-:Y:S01]  /*11ea0*/  @P1 STG.E.U16 desc[UR36][R4.64+0x10], R153 ;  /* 0x0000109904001986 */ /* 0x0003e2000c101524 */
[----:B------:R-:W-:Y:S05]  /*11eb0*/  @!P2 BRA `(.L_x_41) ;  /* 0x000000000004a947 */ /* 0x000fea0003800000 */
[----:B------:R4:W5:Y:S02]  /*11ec0*/  LDG.E.LTC128B.U16 R3, desc[UR36][R10.64+0x12] ;  /* 0x000012240a037981 */ /* 0x000964000c1e1520 */
.L_x_41:
[----:B------:R-:W-:Y:S05]  /*11ed0*/  BSYNC B1 ;  /* 0x0000000000017941 */ /* 0x000fea0003800000 */
.L_x_40:
[----:B------:R-:W2:Y:S01]  /*11ee0*/  LDL.LU R164, [R1+0x14] ;  /* 0x0000140001a47983 */ /* 0x000ea20000300800 */
[----:B-1---5:R-:W-:Y:S01]  /*11ef0*/  HADD2.F32 R153, -RZ, R3.H0_H0 ;  /* 0x20000003ff997230 */ /* 0x022fe20000004100 */
[----:B------:R-:W-:Y:S01]  /*11f00*/  ISETP.GT.AND P1, PT, R0, 0x8, P0 ;  /* 0x000000080000780c */ /* 0x000fe20000724270 */
[----:B------:R-:W-:Y:S03]  /*11f10*/  BSSY B1, `(.L_x_42) ;  /* 0x0000007000017945 */ /* 0x000fe60003800000 */
[----:B------:R-:W-:-:S04]  /*11f20*/  FMUL R153, R153, R16 ;  /* 0x0000001099997220 */ /* 0x000fc80000400000 */
[----:B--2---:R-:W-:-:S05]  /*11f30*/  FFMA R153, R164, R2, R153 ;  /* 0x00000002a4997223 */ /* 0x004fca0000000099 */
[----:B------:R-:W-:-:S05]  /*11f40*/  F2FP.F16.F32.PACK_AB R153, RZ, R153 ;  /* 0x00000099ff99723e */ /* 0x000fca00000000ff */
[----:B------:R1:W-:Y:S01]  /*11f50*/  @P2 STG.E.U16 desc[UR36][R4.64+0x12], R153 ;  /* 0x0000129904002986 */ /* 0x0003e2000c101524 */
[----:B------:R-:W-:Y:S05]  /*11f60*/  @!P1 BRA `(.L_x_43) ;  /* 0x0000000000049947 */ /* 0x000fea0003800000 */
[----:B------:R2:W5:Y:S02]  /*11f70*/  LDG.E.LTC128B.U16 R3, desc[UR36][R8.64+0x10] ;  /* 0x0000102408037981 */ /* 0x000564000c1e1520 */
.L_x_43:
[----:B------:R-:W-:Y:S05]  /*11f80*/  BSYNC B1 ;  /* 0x0000000000017941 */ /* 0x000fea0003800000 */
.L_x_42:
        /* <DEDUP_REMOVED lines=10> */
.L_x_45:
[----:B------:R-:W-:Y:S05]  /*12030*/  BSYNC B1 ;  /* 0x0000000000017941 */ /* 0x000fea0003800000 */
.L_x_44:
        /* <DEDUP_REMOVED lines=10> */
.L_x_47:
[----:B------:R-:W-:Y:S05]  /*120e0*/  BSYNC B1 ;  /* 0x0000000000017941 */ /* 0x000fea0003800000 */
.L_x_46:
        /* <DEDUP_REMOVED lines=10> */
.L_x_49:
[----:B------:R-:W-:Y:S05]  /*12190*/  BSYNC B1 ;  /* 0x0000000000017941 */ /* 0x000fea0003800000 */
.L_x_48:
        /* <DEDUP_REMOVED lines=10> */
.L_x_51:
[----:B------:R-:W-:Y:S05]  /*12240*/  BSYNC B1 ;  /* 0x0000000000017941 */ /* 0x000fea0003800000 */
.L_x_50:
        /* <DEDUP_REMOVED lines=10> */
.L_x_53:
[----:B------:R-:W-:Y:S05]  /*122f0*/  BSYNC B1 ;  /* 0x0000000000017941 */ /* 0x000fea0003800000 */
.L_x_52:
        /* <DEDUP_REMOVED lines=10> */
.L_x_55:
[----:B------:R-:W-:Y:S05]  /*123a0*/  BSYNC B1 ;  /* 0x0000000000017941 */ /* 0x000fea0003800000 */
.L_x_54:
        /* <DEDUP_REMOVED lines=10> */
.L_x_57:
[----:B------:R-:W-:Y:S05]  /*12450*/  BSYNC B1 ;  /* 0x0000000000017941 */ /* 0x000fea0003800000 */
.L_x_56:
        /* <DEDUP_REMOVED lines=10> */
.L_x_59:
[----:B------:R-:W-:Y:S05]  /*12500*/  BSYNC B1 ;  /* 0x0000000000017941 */ /* 0x000fea0003800000 */
.L_x_58:
        /* <DEDUP_REMOVED lines=10> */
.L_x_61:
[----:B------:R-:W-:Y:S05]  /*125b0*/  BSYNC B1 ;  /* 0x0000000000017941 */ /* 0x000fea0003800000 */
.L_x_60:
        /* <DEDUP_REMOVED lines=10> */
.L_x_63:
[----:B------:R-:W-:Y:S05]  /*12660*/  BSYNC B1 ;  /* 0x0000000000017941 */ /* 0x000fea0003800000 */
.L_x_62:
        /* <DEDUP_REMOVED lines=10> */
.L_x_65:
[----:B------:R-:W-:Y:S05]  /*12710*/  BSYNC B1 ;  /* 0x0000000000017941 */ /* 0x000fea0003800000 */
.L_x_64:
        /* <DEDUP_REMOVED lines=10> */
.L_x_67:
[----:B------:R-:W-:Y:S05]  /*127c0*/  BSYNC B1 ;  /* 0x0000000000017941 */ /* 0x000fea0003800000 */
.L_x_66:
        /* <DEDUP_REMOVED lines=10> */
.L_x_69:
[----:B------:R-:W-:Y:S05]  /*12870*/  BSYNC B1 ;  /* 0x0000000000017941 */ /* 0x000fea0003800000 */
.L_x_68:
        /* <DEDUP_REMOVED lines=10> */
.L_x_71:
[----:B------:R-:W-:Y:S05]  /*12920*/  BSYNC B1 ;  /* 0x0000000000017941 */ /* 0x000fea0003800000 */
.L_x_70:
        /* <DEDUP_REMOVED lines=10> */
.L_x_73:
[----:B------:R-:W-:Y:S05]  /*129d0*/  BSYNC B1 ;  /* 0x0000000000017941 */ /* 0x000fea0003800000 */
.L_x_72:
        /* <DEDUP_REMOVED lines=10> */
.L_x_75:
[----:B------:R-:W-:Y:S05]  /*12a80*/  BSYNC B1 ;  /* 0x0000000000017941 */ /* 0x000fea0003800000 */
.L_x_74:
        /* <DEDUP_REMOVED lines=10> */
.L_x_77:
[----:B------:R-:W-:Y:S05]  /*12b30*/  BSYNC B1 ;  /* 0x0000000000017941 */ /* 0x000fea0003800000 */
.L_x_76:
        /* <DEDUP_REMOVED lines=10> */
.L_x_79:
[----:B------:R-:W-:Y:S05]  /*12be0*/  BSYNC B1 ;  /* 0x0000000000017941 */ /* 0x000fea0003800000 */
.L_x_78:
        /* <DEDUP_REMOVED lines=10> */
.L_x_81:
[----:B------:R-:W-:Y:S05]  /*12c90*/  BSYNC B1 ;  /* 0x0000000000017941 */ /* 0x000fea0003800000 */
.L_x_80:
        /* <DEDUP_REMOVED lines=10> */
.L_x_83:
[----:B------:R-:W-:Y:S05]  /*12d40*/  BSYNC B1 ;  /* 0x0000000000017941 */ /* 0x000fea0003800000 */
.L_x_82:
        /* <DEDUP_REMOVED lines=10> */
.L_x_85:
[----:B------:R-:W-:Y:S05]  /*12df0*/  BSYNC B1 ;  /* 0x0000000000017941 */ /* 0x000fea0003800000 */
.L_x_84:
        /* <DEDUP_REMOVED lines=10> */
.L_x_87:
[----:B------:R-:W-:Y:S05]  /*12ea0*/  BSYNC B1 ;  /* 0x0000000000017941 */ /* 0x000fea0003800000 */
.L_x_86:
        /* <DEDUP_REMOVED lines=10> */
.L_x_89:
[----:B------:R-:W-:Y:S05]  /*12f50*/  BSYNC B1 ;  /* 0x0000000000017941 */ /* 0x000fea0003800000 */
.L_x_88:
        /* <DEDUP_REMOVED lines=10> */
.L_x_91:
[----:B------:R-:W-:Y:S05]  /*13000*/  BSYNC B1 ;  /* 0x0000000000017941 */ /* 0x000fea0003800000 */
.L_x_90:
        /* <DEDUP_REMOVED lines=10> */
.L_x_93:
[----:B------:R-:W-:Y:S05]  /*130b0*/  BSYNC B1 ;  /* 0x0000000000017941 */ /* 0x000fea0003800000 */
.L_x_92:
        /* <DEDUP_REMOVED lines=10> */
.L_x_95:
[----:B------:R-:W-:Y:S05]  /*13160*/  BSYNC B1 ;  /* 0x0000000000017941 */ /* 0x000fea0003800000 */
.L_x_94:
        /* <DEDUP_REMOVED lines=10> */
.L_x_97:
[----:B------:R-:W-:Y:S05]  /*13210*/  BSYNC B1 ;  /* 0x0000000000017941 */ /* 0x000fea0003800000 */
.L_x_96:
        /* <DEDUP_REMOVED lines=10> */
.L_x_99:
[----:B------:R-:W-:Y:S05]  /*132c0*/  BSYNC B1 ;  /* 0x0000000000017941 */ /* 0x000fea0003800000 */
.L_x_98:
        /* <DEDUP_REMOVED lines=10> */
.L_x_101:
[----:B------:R-:W-:Y:S05]  /*13370*/  BSYNC B1 ;  /* 0x0000000000017941 */ /* 0x000fea0003800000 */
.L_x_100:
        /* <DEDUP_REMOVED lines=10> */
.L_x_103:
[----:B------:R-:W-:Y:S05]  /*13420*/  BSYNC B1 ;  /* 0x0000000000017941 */ /* 0x000fea0003800000 */
.L_x_102:
        /* <DEDUP_REMOVED lines=10> */
.L_x_105:
[----:B------:R-:W-:Y:S05]  /*134d0*/  BSYNC B1 ;  /* 0x0000000000017941 */ /* 0x000fea0003800000 */
.L_x_104:
        /* <DEDUP_REMOVED lines=10> */
.L_x_107:
[----:B------:R-:W-:Y:S05]  /*13580*/  BSYNC B1 ;  /* 0x0000000000017941 */ /* 0x000fea0003800000 */
.L_x_106:
        /* <DEDUP_REMOVED lines=10> */
.L_x_109:
[----:B------:R-:W-:Y:S05]  /*13630*/  BSYNC B1 ;  /* 0x0000000000017941 */ /* 0x000fea0003800000 */
.L_x_108:
        /* <DEDUP_REMOVED lines=10> */
.L_x_111:
[----:B------:R-:W-:Y:S05]  /*136e0*/  BSYNC B1 ;  /* 0x0000000000017941 */ /* 0x000fea0003800000 */
.L_x_110:
        /* <DEDUP_REMOVED lines=10> */
.L_x_113:
[----:B------:R-:W-:Y:S05]  /*13790*/  BSYNC B1 ;  /* 0x0000000000017941 */ /* 0x000fea0003800000 */
.L_x_112:
        /* <DEDUP_REMOVED lines=10> */
.L_x_115:
[----:B------:R-:W-:Y:S05]  /*13840*/  BSYNC B1 ;  /* 0x0000000000017941 */ /* 0x000fea0003800000 */
.L_x_114:
        /* <DEDUP_REMOVED lines=10> */
.L_x_117:
[----:B------:R-:W-:Y:S05]  /*138f0*/  BSYNC B1 ;  /* 0x0000000000017941 */ /* 0x000fea0003800000 */
.L_x_116:
        /* <DEDUP_REMOVED lines=10> */
.L_x_119:
[----:B------:R-:W-:Y:S05]  /*139a0*/  BSYNC B1 ;  /* 0x0000000000017941 */ /* 0x000fea0003800000 */
.L_x_118:
        /* <DEDUP_REMOVED lines=10> */
.L_x_121:
[----:B------:R-:W-:Y:S05]  /*13a50*/  BSYNC B1 ;  /* 0x0000000000017941 */ /* 0x000fea0003800000 */
.L_x_120:
        /* <DEDUP_REMOVED lines=10> */
.L_x_123:
[----:B------:R-:W-:Y:S05]  /*13b00*/  BSYNC B1 ;  /* 0x0000000000017941 */ /* 0x000fea0003800000 */
.L_x_122:
        /* <DEDUP_REMOVED lines=10> */
.L_x_125:
[----:B------:R-:W-:Y:S05]  /*13bb0*/  BSYNC B1 ;  /* 0x0000000000017941 */ /* 0x000fea0003800000 */
.L_x_124:
        /* <DEDUP_REMOVED lines=10> */
.L_x_127:
[----:B------:R-:W-:Y:S05]  /*13c60*/  BSYNC B1 ;  /* 0x0000000000017941 */ /* 0x000fea0003800000 */
.L_x_126:
        /* <DEDUP_REMOVED lines=10> */
.L_x_129:
[----:B------:R-:W-:Y:S05]  /*13d10*/  BSYNC B1 ;  /* 0x0000000000017941 */ /* 0x000fea0003800000 */
.L_x_128:
        /* <DEDUP_REMOVED lines=10> */
.L_x_131:
[----:B------:R-:W-:Y:S05]  /*13dc0*/  BSYNC B1 ;  /* 0x0000000000017941 */ /* 0x000fea0003800000 */
.L_x_130:
        /* <DEDUP_REMOVED lines=10> */
.L_x_133:
[----:B------:R-:W-:Y:S05]  /*13e70*/  BSYNC B1 ;  /* 0x0000000000017941 */ /* 0x000fea0003800000 */
.L_x_132:
        /* <DEDUP_REMOVED lines=10> */
.L_x_135:
[----:B------:R-:W-:Y:S05]  /*13f20*/  BSYNC B1 ;  /* 0x0000000000017941 */ /* 0x000fea0003800000 */
.L_x_134:
        /* <DEDUP_REMOVED lines=10> */
.L_x_137:
[----:B------:R-:W-:Y:S05]  /*13fd0*/  BSYNC B1 ;  /* 0x0000000000017941 */ /* 0x000fea0003800000 */
.L_x_136:
        /* <DEDUP_REMOVED lines=10> */
.L_x_139:
[----:B------:R-:W-:Y:S05]  /*14080*/  BSYNC B1 ;  /* 0x0000000000017941 */ /* 0x000fea0003800000 */
.L_x_138:
        /* <DEDUP_REMOVED lines=10> */
.L_x_141:
[----:B------:R-:W-:Y:S05]  /*14130*/  BSYNC B1 ;  /* 0x0000000000017941 */ /* 0x000fea0003800000 */
.L_x_140:
        /* <DEDUP_REMOVED lines=10> */
.L_x_143:
[----:B------:R-:W-:Y:S05]  /*141e0*/  BSYNC B1 ;  /* 0x0000000000017941 */ /* 0x000fea0003800000 */
.L_x_142:
        /* <DEDUP_REMOVED lines=10> */
.L_x_145:
[----:B------:R-:W-:Y:S05]  /*14290*/  BSYNC B1 ;  /* 0x0000000000017941 */ /* 0x000fea0003800000 */
.L_x_144:
        /* <DEDUP_REMOVED lines=10> */
.L_x_147:
[----:B------:R-:W-:Y:S05]  /*14340*/  BSYNC B1 ;  /* 0x0000000000017941 */ /* 0x000fea0003800000 */
.L_x_146:
        /* <DEDUP_REMOVED lines=10> */
.L_x_149:
[----:B------:R-:W-:Y:S05]  /*143f0*/  BSYNC B1 ;  /* 0x0000000000017941 */ /* 0x000fea0003800000 */
.L_x_148:
        /* <DEDUP_REMOVED lines=10> */
.L_x_151:
[----:B------:R-:W-:Y:S05]  /*144a0*/  BSYNC B1 ;  /* 0x0000000000017941 */ /* 0x000fea0003800000 */
.L_x_150:
        /* <DEDUP_REMOVED lines=10> */
.L_x_153:
[----:B------:R-:W-:Y:S05]  /*14550*/  BSYNC B1 ;  /* 0x0000000000017941 */ /* 0x000fea0003800000 */
.L_x_152:
        /* <DEDUP_REMOVED lines=10> */
.L_x_155:
[----:B------:R-:W-:Y:S05]  /*14600*/  BSYNC B1 ;  /* 0x0000000000017941 */ /* 0x000fea0003800000 */
.L_x_154:
        /* <DEDUP_REMOVED lines=10> */
.L_x_157:
[----:B------:R-:W-:Y:S05]  /*146b0*/  BSYNC B1 ;  /* 0x0000000000017941 */ /* 0x000fea0003800000 */
.L_x_156:
        /* <DEDUP_REMOVED lines=10> */
.L_x_159:
[----:B------:R-:W-:Y:S05]  /*14760*/  BSYNC B1 ;  /* 0x0000000000017941 */ /* 0x000fea0003800000 */
.L_x_158:
        /* <DEDUP_REMOVED lines=10> */
.L_x_161:
[----:B------:R-:W-:Y:S05]  /*14810*/  BSYNC B1 ;  /* 0x0000000000017941 */ /* 0x000fea0003800000 */
.L_x_160:
        /* <DEDUP_REMOVED lines=10> */
.L_x_163:
[----:B------:R-:W-:Y:S05]  /*148c0*/  BSYNC B1 ;  /* 0x0000000000017941 */ /* 0x000fea0003800000 */
.L_x_162:
        /* <DEDUP_REMOVED lines=10> */
.L_x_165:
[----:B------:R-:W-:Y:S05]  /*14970*/  BSYNC B1 ;  /* 0x0000000000017941 */ /* 0x000fea0003800000 */
.L_x_164:
        /* <DEDUP_REMOVED lines=10> */
.L_x_167:
[----:B------:R-:W-:Y:S05]  /*14a20*/  BSYNC B1 ;  /* 0x0000000000017941 */ /* 0x000fea0003800000 */
.L_x_166:
        /* <DEDUP_REMOVED lines=10> */
.L_x_169:
[----:B------:R-:W-:Y:S05]  /*14ad0*/  BSYNC B1 ;  /* 0x0000000000017941 */ /* 0x000fea0003800000 */
.L_x_168:
        /* <DEDUP_REMOVED lines=10> */
.L_x_171:
[----:B------:R-:W-:Y:S05]  /*14b80*/  BSYNC B1 ;  /* 0x0000000000017941 */ /* 0x000fea0003800000 */
.L_x_170:
        /* <DEDUP_REMOVED lines=10> */
.L_x_173:
[----:B------:R-:W-:Y:S05]  /*14c30*/  BSYNC B1 ;  /* 0x0000000000017941 */ /* 0x000fea0003800000 */
.L_x_172:
        /* <DEDUP_REMOVED lines=10> */
.L_x_175:
[----:B------:R-:W-:Y:S05]  /*14ce0*/  BSYNC B1 ;  /* 0x0000000000017941 */ /* 0x000fea0003800000 */
.L_x_174:
        /* <DEDUP_REMOVED lines=10> */
.L_x_177:
[----:B------:R-:W-:Y:S05]  /*14d90*/  BSYNC B1 ;  /* 0x0000000000017941 */ /* 0x000fea0003800000 */
.L_x_176:
        /* <DEDUP_REMOVED lines=10> */
.L_x_179:
[----:B------:R-:W-:Y:S05]  /*14e40*/  BSYNC B1 ;  /* 0x0000000000017941 */ /* 0x000fea0003800000 */
.L_x_178:
        /* <DEDUP_REMOVED lines=10> */
.L_x_181:
[----:B------:R-:W-:Y:S05]  /*14ef0*/  BSYNC B1 ;  /* 0x0000000000017941 */ /* 0x000fea0003800000 */
.L_x_180:
        /* <DEDUP_REMOVED lines=10> */
.L_x_183:
[----:B------:R-:W-:Y:S05]  /*14fa0*/  BSYNC B1 ;  /* 0x0000000000017941 */ /* 0x000fea0003800000 */
.L_x_182:
        /* <DEDUP_REMOVED lines=10> */
.L_x_185:
[----:B------:R-:W-:Y:S05]  /*15050*/  BSYNC B1 ;  /* 0x0000000000017941 */ /* 0x000fea0003800000 */
.L_x_184:
        /* <DEDUP_REMOVED lines=10> */
.L_x_187:
[----:B------:R-:W-:Y:S05]  /*15100*/  BSYNC B1 ;  /* 0x0000000000017941 */ /* 0x000fea0003800000 */
.L_x_186:
        /* <DEDUP_REMOVED lines=10> */
.L_x_189:
[----:B------:R-:W-:Y:S05]  /*151b0*/  BSYNC B1 ;  /* 0x0000000000017941 */ /* 0x000fea0003800000 */
.L_x_188:
        /* <DEDUP_REMOVED lines=10> */
.L_x_191:
[----:B------:R-:W-:Y:S05]  /*15260*/  BSYNC B1 ;  /* 0x0000000000017941 */ /* 0x000fea0003800000 */
.L_x_190:
        /* <DEDUP_REMOVED lines=10> */
.L_x_193:
[----:B------:R-:W-:Y:S05]  /*15310*/  BSYNC B1 ;  /* 0x0000000000017941 */ /* 0x000fea0003800000 */
.L_x_192:
        /* <DEDUP_REMOVED lines=10> */
.L_x_195:
[----:B------:R-:W-:Y:S05]  /*153c0*/  BSYNC B1 ;  /* 0x0000000000017941 */ /* 0x000fea0003800000 */
.L_x_194:
        /* <DEDUP_REMOVED lines=10> */
.L_x_197:
[----:B------:R-:W-:Y:S05]  /*15470*/  BSYNC B1 ;  /* 0x0000000000017941 */ /* 0x000fea0003800000 */
.L_x_196:
        /* <DEDUP_REMOVED lines=10> */
.L_x_199:
[----:B------:R-:W-:Y:S05]  /*15520*/  BSYNC B1 ;  /* 0x0000000000017941 */ /* 0x000fea0003800000 */
.L_x_198:
        /* <DEDUP_REMOVED lines=10> */
.L_x_201:
[----:B------:R-:W-:Y:S05]  /*155d0*/  BSYNC B1 ;  /* 0x0000000000017941 */ /* 0x000fea0003800000 */
.L_x_200:
        /* <DEDUP_REMOVED lines=10> */
.L_x_203:
[----:B------:R-:W-:Y:S05]  /*15680*/  BSYNC B1 ;  /* 0x0000000000017941 */ /* 0x000fea0003800000 */
.L_x_202:
        /* <DEDUP_REMOVED lines=10> */
.L_x_205:
[----:B------:R-:W-:Y:S05]  /*15730*/  BSYNC B1 ;  /* 0x0000000000017941 */ /* 0x000fea0003800000 */
.L_x_204:
        /* <DEDUP_REMOVED lines=10> */
.L_x_207:
[----:B------:R-:W-:Y:S05]  /*157e0*/  BSYNC B1 ;  /* 0x0000000000017941 */ /* 0x000fea0003800000 */
.L_x_206:
        /* <DEDUP_REMOVED lines=10> */
.L_x_209:
[----:B------:R-:W-:Y:S05]  /*15890*/  BSYNC B1 ;  /* 0x0000000000017941 */ /* 0x000fea0003800000 */
.L_x_208:
        /* <DEDUP_REMOVED lines=10> */
.L_x_211:
[----:B------:R-:W-:Y:S05]  /*15940*/  BSYNC B1 ;  /* 0x0000000000017941 */ /* 0x000fea0003800000 */
.L_x_210:
        /* <DEDUP_REMOVED lines=10> */
.L_x_213:
[----:B------:R-:W-:Y:S05]  /*159f0*/  BSYNC B1 ;  /* 0x0000000000017941 */ /* 0x000fea0003800000 */
.L_x_212:
        /* <DEDUP_REMOVED lines=10> */
.L_x_215:
[----:B------:R-:W-:Y:S05]  /*15aa0*/  BSYNC B1 ;  /* 0x0000000000017941 */ /* 0x000fea0003800000 */
.L_x_214:
        /* <DEDUP_REMOVED lines=10> */
.L_x_217:
[----:B------:R-:W-:Y:S05]  /*15b50*/  BSYNC B1 ;  /* 0x0000000000017941 */ /* 0x000fea0003800000 */
.L_x_216:
        /* <DEDUP_REMOVED lines=10> */
.L_x_219:
[----:B------:R-:W-:Y:S05]  /*15c00*/  BSYNC B1 ;  /* 0x0000000000017941 */ /* 0x000fea0003800000 */
.L_x_218:
        /* <DEDUP_REMOVED lines=10> */
.L_x_221:
[----:B------:R-:W-:Y:S05]  /*15cb0*/  BSYNC B1 ;  /* 0x0000000000017941 */ /* 0x000fea0003800000 */
.L_x_220:
        /* <DEDUP_REMOVED lines=10> */
.L_x_223:
[----:B------:R-:W-:Y:S05]  /*15d60*/  BSYNC B1 ;  /* 0x0000000000017941 */ /* 0x000fea0003800000 */
.L_x_222:
        /* <DEDUP_REMOVED lines=10> */
.L_x_225:
[----:B------:R-:W-:Y:S05]  /*15e10*/  BSYNC B1 ;  /* 0x0000000000017941 */ /* 0x000fea0003800000 */
.L_x_224:
        /* <DEDUP_REMOVED lines=10> */
.L_x_227:
[----:B------:R-:W-:Y:S05]  /*15ec0*/  BSYNC B1 ;  /* 0x0000000000017941 */ /* 0x000fea0003800000 */
.L_x_226:
        /* <DEDUP_REMOVED lines=10> */
.L_x_229:
[----:B------:R-:W-:Y:S05]  /*15f70*/  BSYNC B1 ;  /* 0x0000000000017941 */ /* 0x000fea0003800000 */
.L_x_228:
        /* <DEDUP_REMOVED lines=10> */
.L_x_231:
[----:B------:R-:W-:Y:S05]  /*16020*/  BSYNC B1 ;  /* 0x0000000000017941 */ /* 0x000fea0003800000 */
.L_x_230:
        /* <DEDUP_REMOVED lines=10> */
.L_x_233:
[----:B------:R-:W-:Y:S05]  /*160d0*/  BSYNC B1 ;  /* 0x0000000000017941 */ /* 0x000fea0003800000 */
.L_x_232:
        /* <DEDUP_REMOVED lines=10> */
.L_x_235:
[----:B------:R-:W-:Y:S05]  /*16180*/  BSYNC B1 ;  /* 0x0000000000017941 */ /* 0x000fea0003800000 */
.L_x_234:
        /* <DEDUP_REMOVED lines=10> */
.L_x_237:
[----:B------:R-:W-:Y:S05]  /*16230*/  BSYNC B1 ;  /* 0x0000000000017941 */ /* 0x000fea0003800000 */
.L_x_236:
        /* <DEDUP_REMOVED lines=10> */
.L_x_239:
[----:B------:R-:W-:Y:S05]  /*162e0*/  BSYNC B1 ;  /* 0x0000000000017941 */ /* 0x000fea0003800000 */
.L_x_238:
        /* <DEDUP_REMOVED lines=10> */
.L_x_241:
[----:B------:R-:W-:Y:S05]  /*16390*/  BSYNC B1 ;  /* 0x0000000000017941 */ /* 0x000fea0003800000 */
.L_x_240:
        /* <DEDUP_REMOVED lines=10> */
.L_x_243:
[----:B------:R-:W-:Y:S05]  /*16440*/  BSYNC B1 ;  /* 0x0000000000017941 */ /* 0x000fea0003800000 */
.L_x_242:
        /* <DEDUP_REMOVED lines=10> */
.L_x_245:
[----:B------:R-:W-:Y:S05]  /*164f0*/  BSYNC B1 ;  /* 0x0000000000017941 */ /* 0x000fea0003800000 */
.L_x_244:
        /* <DEDUP_REMOVED lines=10> */
.L_x_247:
[----:B------:R-:W-:Y:S05]  /*165a0*/  BSYNC B1 ;  /* 0x0000000000017941 */ /* 0x000fea0003800000 */
.L_x_246:
        /* <DEDUP_REMOVED lines=10> */
.L_x_249:
[----:B------:R-:W-:Y:S05]  /*16650*/  BSYNC B1 ;  /* 0x0000000000017941 */ /* 0x000fea0003800000 */
.L_x_248:
        /* <DEDUP_REMOVED lines=10> */
.L_x_251:
[----:B------:R-:W-:Y:S05]  /*16700*/  BSYNC B1 ;  /* 0x0000000000017941 */ /* 0x000fea0003800000 */
.L_x_250:
        /* <DEDUP_REMOVED lines=10> */
.L_x_253:
[----:B------:R-:W-:Y:S05]  /*167b0*/  BSYNC B1 ;  /* 0x0000000000017941 */ /* 0x000fea0003800000 */
.L_x_252:
        /* <DEDUP_REMOVED lines=10> */
.L_x_255:
[----:B------:R-:W-:Y:S05]  /*16860*/  BSYNC B1 ;  /* 0x0000000000017941 */ /* 0x000fea0003800000 */
.L_x_254:
        /* <DEDUP_REMOVED lines=10> */
.L_x_257:
[----:B------:R-:W-:Y:S05]  /*16910*/  BSYNC B1 ;  /* 0x0000000000017941 */ /* 0x000fea0003800000 */
.L_x_256:
        /* <DEDUP_REMOVED lines=10> */
.L_x_259:
[----:B------:R-:W-:Y:S05]  /*169c0*/  BSYNC B1 ;  /* 0x0000000000017941 */ /* 0x000fea0003800000 */
.L_x_258:
        /* <DEDUP_REMOVED lines=10> */
.L_x_261:
[----:B------:R-:W-:Y:S05]  /*16a70*/  BSYNC B1 ;  /* 0x0000000000017941 */ /* 0x000fea0003800000 */
.L_x_260:
        /* <DEDUP_REMOVED lines=10> */
.L_x_263:
[----:B------:R-:W-:Y:S05]  /*16b20*/  BSYNC B1 ;  /* 0x0000000000017941 */ /* 0x000fea0003800000 */
.L_x_262:
        /* <DEDUP_REMOVED lines=10> */
.L_x_265:
[----:B------:R-:W-:Y:S05]  /*16bd0*/  BSYNC B1 ;  /* 0x0000000000017941 */ /* 0x000fea0003800000 */
.L_x_264:
        /* <DEDUP_REMOVED lines=10> */
.L_x_267:
[----:B------:R-:W-:Y:S05]  /*16c80*/  BSYNC B1 ;  /* 0x0000000000017941 */ /* 0x000fea0003800000 */
.L_x_266:
        /* <DEDUP_REMOVED lines=10> */
.L_x_269:
[----:B------:R-:W-:Y:S05]  /*16d30*/  BSYNC B1 ;  /* 0x0000000000017941 */ /* 0x000fea0003800000 */
.L_x_268:
        /* <DEDUP_REMOVED lines=10> */
.L_x_271:
[----:B------:R-:W-:Y:S05]  /*16de0*/  BSYNC B1 ;  /* 0x0000000000017941 */ /* 0x000fea0003800000 */
.L_x_270:
        /* <DEDUP_REMOVED lines=10> */
.L_x_273:
[----:B------:R-:W-:Y:S05]  /*16e90*/  BSYNC B1 ;  /* 0x0000000000017941 */ /* 0x000fea0003800000 */
.L_x_272:
        /* <DEDUP_REMOVED lines=10> */
.L_x_275:
[----:B------:R-:W-:Y:S05]  /*16f40*/  BSYNC B1 ;  /* 0x0000000000017941 */ /* 0x000fea0003800000 */
.L_x_274:
        /* <DEDUP_REMOVED lines=10> */
.L_x_277:
[----:B------:R-:W-:Y:S05]  /*16ff0*/  BSYNC B1 ;  /* 0x0000000000017941 */ /* 0x000fea0003800000 */
.L_x_276:
        /* <DEDUP_REMOVED lines=10> */
.L_x_279:
[----:B------:R-:W-:Y:S05]  /*170a0*/  BSYNC B1 ;  /* 0x0000000000017941 */ /* 0x000fea0003800000 */
.L_x_278:
        /* <DEDUP_REMOVED lines=10> */
.L_x_281:
[----:B------:R-:W-:Y:S05]  /*17150*/  BSYNC B1 ;  /* 0x0000000000017941 */ /* 0x000fea0003800000 */
.L_x_280:
[----:B0-234-:R-:W2:Y:S01]  /*17160*/  LDL.LU R10, [R1+0x1f4] ;  /* 0x0001f400010a7983 */ /* 0x01dea20000300800 */
[----:B-----5:R-:W-:Y:S01]  /*17170*/  HADD2.F32 R11, -RZ, R3.H0_H0 ;  /* 0x20000003ff0b7230 */ /* 0x020fe20000004100 */
        /* <DEDUP_REMOVED lines=8> */
.L_x_283:
[----:B------:R-:W-:Y:S05]  /*17200*/  BSYNC B1 ;  /* 0x0000000000017941 */ /* 0x000fea0003800000 */
.L_x_282:
[----:B------:R-:W3:Y:S01]  /*17210*/  LDL.LU R10, [R1+0x1f8] ;  /* 0x0001f800010a7983 */ /* 0x000ee20000300800 */
[----:B0----5:R-:W-:Y:S01]  /*17220*/  HADD2.F32 R11, -RZ, R3.H0_H0 ;  /* 0x20000003ff0b7230 */ /* 0x021fe20000004100 */
[----:B------:R-:W-:Y:S01]  /*17230*/  ISETP.GT.AND P1, PT, R0, 0xf9, P0 ;  /* 0x000000f90000780c */ /* 0x000fe20000724270 */
[----:B------:R-:W-:Y:S01]  /*17240*/  BSSY B1, `(.L_x_284) ;  /* 0x0000009000017945 */ /* 0x000fe20003800000 */
[----:B------:R-:W-:Y:S02]  /*17250*/  IADD3 R167, P0, R18, 0x80, RZ ;  /* 0x0000008012a77810 */ /* 0x000fe40007f1e0ff */
[----:B------:R-:W-:Y:S02]  /*17260*/  FMUL R11, R11, R16 ;  /* 0x000000100b0b7220 */ /* 0x000fe40000400000 */
[----:B------:R-:W-:Y:S02]  /*17270*/  IADD3.X R19, RZ, R19, RZ, P0, !PT ;  /* 0x00000013ff137210 */ /* 0x000fe400007fe4ff */
[----:B---3--:R-:W-:-:S05]  /*17280*/  FFMA R11, R10, R2, R11 ;  /* 0x000000020a0b7223 */ /* 0x008fca000000000b */
[----:B------:R-:W-:-:S05]  /*17290*/  F2FP.F16.F32.PACK_AB R11, RZ, R11 ;  /* 0x0000000bff0b723e */ /* 0x000fca00000000ff */
[----:B------:R0:W-:Y:S01]  /*172a0*/  @P2 STG.E.U16 desc[UR36][R6.64+0x1f0], R11 ;  /* 0x0001f00b06002986 */ /* 0x0001e2000c101524 */
[----:B------:R-:W-:Y:S05]  /*172b0*/  @!P1 BRA `(.L_x_285) ;  /* 0x0000000000049947 */ /* 0x000fea0003800000 */
[----:B------:R3:W5:Y:S02]  /*172c0*/  LDG.E.LTC128B.U16 R3, desc[UR36][R8.64+0x1f2] ;  /* 0x0001f22408037981 */ /* 0x000764000c1e1520 */
.L_x_285:
[----:B------:R-:W-:Y:S05]  /*172d0*/  BSYNC B1 ;  /* 0x0000000000017941 */ /* 0x000fea0003800000 */
.L_x_284:
[----:B------:R-:W4:Y:S01]  /*172e0*/  LDL.LU R10, [R1+0x1fc] ;  /* 0x0001fc00010a7983 */ /* 0x000f220000300800 */
[----:B--23-5:R-:W-:Y:S01]  /*172f0*/  HADD2.F32 R9, -RZ, R3.H0_H0 ;  /* 0x20000003ff097230 */ /* 0x02cfe20000004100 */
[----:B------:R-:W-:Y:S01]  /*17300*/  ISETP.GT.AND P0, PT, R155, 0x80, PT ;  /* 0x000000809b00780c */ /* 0x000fe20003f04270 */
[----:B------:R-:W-:Y:S01]  /*17310*/  IMAD R8, R19, R14, RZ ;  /* 0x0000000e13087224 */ /* 0x000fe200078e02ff */
[----:B-1----:R-:W-:Y:S02]  /*17320*/  PRMT R153, R3, 0x7610, R153 ;  /* 0x0000761003997816 */ /* 0x002fe40000000099 */
[----:B0-----:R-:W-:Y:S01]  /*17330*/  FMUL R11, R9, R16 ;  /* 0x00000010090b7220 */ /* 0x001fe20000400000 */
[C---:B------:R-:W-:Y:S01]  /*17340*/  IMAD R165, R167.reuse, R15, R8 ;  /* 0x0000000fa7a57224 */ /* 0x040fe200078e0208 */
[----:B------:R-:W-:Y:S01]  /*17350*/  ISETP.GT.AND P3, PT, R0, RZ, P0 ;  /* 0x000000ff0000720c */ /* 0x000fe20000764270 */
[----:B------:R-:W-:-:S04]  /*17360*/  IMAD.WIDE.U32 R8, R167, R14, R22 ;  /* 0x0000000ea7087225 */ /* 0x000fc800078e0016 */
[----:B------:R-:W-:Y:S02]  /*17370*/  IMAD.IADD R9, R9, 0x1, R165 ;  /* 0x0000000109097824 */ /* 0x000fe400078e02a5 */
[----:B----4-:R-:W-:Y:S01]  /*17380*/  FFMA R11, R10, R2, R11 ;  /* 0x000000020a0b7223 */ /* 0x010fe2000000000b */
[----:B------:R-:W-:-:S04]  /*17390*/  LEA R10, P2, R8, R12, 0x1 ;  /* 0x0000000c080a7211 */ /* 0x000fc800078408ff */
[----:B------:R-:W-:Y:S02]  /*173a0*/  F2FP.F16.F32.PACK_AB R15, RZ, R11 ;  /* 0x0000000bff0f723e */ /* 0x000fe400000000ff */
[--C-:B------:R-:W-:Y:S02]  /*173b0*/  LEA.HI.X R11, R8, R13, R9.reuse, 0x1, P2 ;  /* 0x0000000d080b7211 */ /* 0x100fe400010f0c09 */
[----:B------:R-:W-:-:S05]  /*173c0*/  PRMT R9, R15, 0x7610, R9 ;  /* 0x000076100f097816 */ /* 0x000fca0000000009 */
[----:B------:R0:W-:Y:S04]  /*173d0*/  @P1 STG.E.U16 desc[UR36][R6.64+0x1f2], R9 ;  /* 0x0001f20906001986 */ /* 0x0001e8000c101524 */
[----:B------:R1:W2:Y:S01]  /*173e0*/  @P3 LDG.E.LTC128B.U16 R153, desc[UR36][R10.64] ;  /* 0x000000240a993981 */ /* 0x0002a2000c1e1520 */
[----:B------:R-:W-:Y:S01]  /*173f0*/  IMAD.U32 R18, RZ, RZ, UR4 ;  /* 0x00000004ff127e24 */ /* 0x000fe2000f8e00ff */
[----:B------:R-:W-:Y:S01]  /*17400*/  MOV R164, UR4 ;  /* 0x0000000400a47c02 */ /* 0x000fe20008000f00 */
[----:B------:R-:W-:Y:S01]  /*17410*/  IMAD.U32 R169, RZ, RZ, UR5 ;  /* 0x00000005ffa97e24 */ /* 0x000fe2000f8e00ff */
[----:B------:R-:W-:Y:S01]  /*17420*/  ISETP.GT.AND P2, PT, R0, 0x1, P0 ;  /* 0x000000010000780c */ /* 0x000fe20000744270 */
[----:B------:R-:W-:Y:S01]  /*17430*/  BSSY B1, `(.L_x_286) ;  /* 0x0000012000017945 */ /* 0x000fe20003800000 */
[----:B0-----:R-:W-:-:S02]  /*17440*/  IMAD.WIDE.U32 R8, R167, R14, R20 ;  /* 0x0000000ea7087225 */ /* 0x001fc400078e0014 */
[----:B-1----:R-:W-:-:S03]  /*17450*/  SHF.L.U64.HI R11, R164, 0x8, R169 ;  /* 0x00000008a40b7819 */ /* 0x002fc600000102a9 */
[----:B------:R-:W-:Y:S01]  /*17460*/  IADD3 R9, R165, R9, RZ ;  /* 0x00000009a5097210 */ /* 0x000fe20007ffe0ff */
[----:B--2---:R-:W-:-:S05]  /*17470*/  HADD2.F32 R3, -RZ, R153.H0_H0 ;  /* 0x20000099ff037230 */ /* 0x004fca0000004100 */
[----:B------:R-:W-:Y:S01]  /*17480*/  FMUL R15, R3, R16 ;  /* 0x00000010030f7220 */ /* 0x000fe20000400000 */
[----:B------:R-:W-:Y:S01]  /*17490*/  SHF.L.U32 R3, R18, 0x8, RZ ;  /* 0x0000000812037819 */ /* 0x000fe200000006ff */
[----:B------:R-:W-:-:S04]  /*174a0*/  IMAD.WIDE.U32 R18, R152, UR41, R8 ;  /* 0x0000002998127c25 */ /* 0x000fc8000f8e0008 */
[----:B------:R-:W-:Y:S01]  /*174b0*/  FFMA R15, R24, R2, R15 ;  /* 0x00000002180f7223 */ /* 0x000fe2000000000f */
[----:B------:R-:W-:Y:S01]  /*174c0*/  IADD3 R8, P1, R3, R4, RZ ;  /* 0x0000000403087210 */ /* 0x000fe20007f3e0ff */
[----:B------:R-:W-:Y:S01]  /*174d0*/  IMAD.IADD R7, R160, 0x1, R19 ;  /* 0x00000001a0077824 */ /* 0x000fe200078e0213 */
[C---:B------:R-:W-:Y:S02]  /*174e0*/  LEA R6, P4, R18.reuse, R12, 0x1 ;  /* 0x0000000c12067211 */ /* 0x040fe400078808ff */
[----:B------:R-:W-:Y:S02]  /*174f0*/  F2FP.F16.F32.PACK_AB R15, RZ, R15 ;  /* 0x0000000fff0f723e */ /* 0x000fe400000000ff */
[----:B------:R-:W-:Y:S02]  /*17500*/  IADD3.X R9, R11, R5, RZ, P1, !PT ;  /* 0x000000050b097210 */ /* 0x000fe40000ffe4ff */
[----:B------:R-:W-:-:S03]  /*17510*/  LEA.HI.X R7, R18, R13, R7, 0x1, P4 ;  /* 0x0000000d12077211 */ /* 0x000fc600020f0c07 */
[----:B------:R0:W-:Y:S01]  /*17520*/  @P3 STG.E.U16 desc[UR36][R8.64], R15 ;  /* 0x0000000f08003986 */ /* 0x0001e2000c101524 */
[----:B------:R-:W-:Y:S05]  /*17530*/  @!P2 BRA `(.L_x_287) ;  /* 0x000000000004a947 */ /* 0x000fea0003800000 */
[----:B------:R1:W5:Y:S02]  /*17540*/  LDG.E.LTC128B.U16 R153, desc[UR36][R6.64+0x2] ;  /* 0x0000022406997981 */ /* 0x000364000c1e1520 */
.L_x_287:
[----:B------:R-:W-:Y:S05]  /*17550*/  BSYNC B1 ;  /* 0x0000000000017941 */ /* 0x000fea0003800000 */
.L_x_286:
[----:B0----5:R-:W-:Y:S01]  /*17560*/  HADD2.F32 R15, -RZ, R153.H0_H0 ;  /* 0x20000099ff0f7230 */ /* 0x021fe20000004100 */
[----:B------:R-:W-:Y:S01]  /*17570*/  ISETP.GT.AND P1, PT, R155, 0x88, PT ;  /* 0x000000889b00780c */ /* 0x000fe20003f24270 */
[----:B------:R-:W-:Y:S03]  /*17580*/  BSSY B1, `(.L_x_288) ;  /* 0x0000011000017945 */ /* 0x000fe60003800000 */
[----:B------:R-:W-:Y:S01]  /*17590*/  FMUL R10, R15, R16 ;  /* 0x000000100f0a7220 */ /* 0x000fe20000400000 */
[----:B------:R-:W-:Y:S01]  /*175a0*/  IMAD.WIDE.U32 R14, R167, R14, R158 ;  /* 0x0000000ea70e7225 */ /* 0x000fe200078e009e */
[----:B------:R-:W-:-:S03]  /*175b0*/  ISETP.GT.AND P3, PT, R0, RZ, P1 ;  /* 0x000000ff0000720c */ /* 0x000fc60000f64270 */
[----:B------:R-:W-:Y:S01]  /*175c0*/  FFMA R10, R25, R2, R10 ;  /* 0x00000002190a7223 */ /* 0x000fe2000000000a */
[----:B------:R-:W-:Y:S01]  /*175d0*/  IMAD.IADD R165, R165, 0x1, R15 ;  /* 0x00000001a5a57824 */ /* 0x000fe200078e020f */
[-C--:B------:R-:W-:Y:S02]  /*175e0*/  IADD3 R156, P5, R156, R14.reuse, RZ ;  /* 0x0000000e9c9c7210 */ /* 0x080fe40007fbe0ff */
[----:B------:R-:W-:Y:S02]  /*175f0*/  IADD3 R18, P4, R20, R14, RZ ;  /* 0x0000000e14127210 */ /* 0x000fe40007f9e0ff */
[----:B------:R-:W-:Y:S02]  /*17600*/  F2FP.F16.F32.PACK_AB R10, RZ, R10 ;  /* 0x0000000aff0a723e */ /* 0x000fe400000000ff */
[----:B------:R-:W-:Y:S02]  /*17610*/  IADD3.X R22, R165, R23, RZ, P5, !PT ;  /* 0x00000017a5167210 */ /* 0x000fe40002ffe4ff */
[----:B------:R-:W-:-:S02]  /*17620*/  PRMT R23, R10, 0x7610, R23 ;  /* 0x000076100a177816 */ /* 0x000fc40000000017 */
[C---:B------:R-:W-:Y:S02]  /*17630*/  LEA R14, P5, R156.reuse, R12, 0x1 ;  /* 0x0000000c9c0e7211 */ /* 0x040fe400078a08ff */
[----:B------:R-:W-:Y:S01]  /*17640*/  PRMT R10, R153, 0x7610, R10 ;  /* 0x00007610990a7816 */ /* 0x000fe2000000000a */
[----:B------:R0:W-:Y:S01]  /*17650*/  @P2 STG.E.U16 desc[UR36][R8.64+0x2], R23 ;  /* 0x0000021708002986 */ /* 0x0001e2000c101524 */
[----:B------:R-:W-:Y:S01]  /*17660*/  LEA.HI.X R15, R156, R13, R22, 0x1, P5 ;  /* 0x0000000d9c0f7211 */ /* 0x000fe200028f0c16 */
[----:B------:R-:W-:Y:S08]  /*17670*/  @!P3 BRA `(.L_x_289) ;  /* 0x000000000004b947 */ /* 0x000ff00003800000 */
[----:B------:R2:W5:Y:S02]  /*17680*/  LDG.E.LTC128B.U16 R10, desc[UR36][R14.64] ;  /* 0x000000240e0a7981 */ /* 0x000564000c1e1520 */
.L_x_289:
[----:B------:R-:W-:Y:S05]  /*17690*/  BSYNC B1 ;  /* 0x0000000000017941 */ /* 0x000fea0003800000 */
.L_x_288:
[----:B--2--5:R-:W-:Y:S01]  /*176a0*/  HADD2.F32 R15, -RZ, R10.H0_H0 ;  /* 0x2000000aff0f7230 */ /* 0x024fe20000004100 */
[----:B------:R-:W-:Y:S01]  /*176b0*/  ISETP.GT.AND P2, PT, R0, 0x1, P1 ;  /* 0x000000010000780c */ /* 0x000fe20000f44270 */
[----:B------:R-:W-:Y:S01]  /*176c0*/  IMAD.X R19, R21, 0x1, R165, P4 ;  /* 0x0000000115137824 */ /* 0x000fe200020e06a5 */
[----:B------:R-:W-:Y:S01]  /*176d0*/  IADD3 R14, P4, R8, R162, RZ ;  /* 0x000000a2080e7210 */ /* 0x000fe20007f9e0ff */
[----:B------:R-:W-:Y:S01]  /*176e0*/  BSSY B1, `(.L_x_290) ;  /* 0x000000c000017945 */ /* 0x000fe20003800000 */
[----:B------:R-:W-:Y:S01]  /*176f0*/  FMUL R15, R15, R16 ;  /* 0x000000100f0f7220 */ /* 0x000fe20000400000 */
[----:B------:R-:W-:-:S04]  /*17700*/  IMAD.WIDE.U32 R152, R152, UR41, R18 ;  /* 0x0000002998987c25 */ /* 0x000fc8000f8e0012 */
[----:B------:R-:W-:Y:S01]  /*17710*/  FFMA R15, R26, R2, R15 ;  /* 0x000000021a0f7223 */ /* 0x000fe2000000000f */
[----:B------:R-:W-:Y:S02]  /*17720*/  IADD3 R160, R160, R153, RZ ;  /* 0x00000099a0a07210 */ /* 0x000fe40007ffe0ff */
[C---:B------:R-:W-:Y:S02]  /*17730*/  LEA R12, P5, R152.reuse, R12, 0x1 ;  /* 0x0000000c980c7211 */ /* 0x040fe400078a08ff */
[----:B------:R-:W-:Y:S01]  /*17740*/  F2FP.F16.F32.PACK_AB R18, RZ, R15 ;  /* 0x0000000fff12723e */ /* 0x000fe200000000ff */
[----:B------:R-:W-:Y:S01]  /*17750*/  IMAD.X R15, R9, 0x1, R161, P4 ;  /* 0x00000001090f7824 */ /* 0x000fe200020e06a1 */
[----:B------:R-:W-:-:S04]  /*17760*/  LEA.HI.X R13, R152, R13, R160, 0x1, P5 ;  /* 0x0000000d980d7211 */ /* 0x000fc800028f0ca0 */
[----:B------:R2:W-:Y:S01]  /*17770*/  @P3 STG.E.U16 desc[UR36][R14.64], R18 ;  /* 0x000000120e003986 */ /* 0x0005e2000c101524 */
[----:B------:R-:W-:Y:S05]  /*17780*/  @!P2 BRA `(.L_x_291) ;  /* 0x000000000004a947 */ /* 0x000fea0003800000 */
[----:B------:R3:W5:Y:S02]  /*17790*/  LDG.E.LTC128B.U16 R10, desc[UR36][R12.64+0x2] ;  /* 0x000002240c0a7981 */ /* 0x000764000c1e1520 */
.L_x_291:
[----:B------:R-:W-:Y:S05]  /*177a0*/  BSYNC B1 ;  /* 0x0000000000017941 */ /* 0x000fea0003800000 */
.L_x_290:
[----:B-----5:R-:W-:Y:S01]  /*177b0*/  HADD2.F32 R19, -RZ, R10.H0_H0 ;  /* 0x2000000aff137230 */ /* 0x020fe20000004100 */
[----:B------:R-:W-:Y:S01]  /*177c0*/  ISETP.GT.AND P3, PT, R0, 0x8, P0 ;  /* 0x000000080000780c */ /* 0x000fe20000764270 */
[----:B------:R-:W-:Y:S03]  /*177d0*/  BSSY B1, `(.L_x_292) ;  /* 0x0000007000017945 */ /* 0x000fe60003800000 */
[----:B--2---:R-:W-:-:S04]  /*177e0*/  FMUL R18, R19, R16 ;  /* 0x0000001013127220 */ /* 0x004fc80000400000 */
[----:B------:R-:W-:-:S05]  /*177f0*/  FFMA R18, R27, R2, R18 ;  /* 0x000000021b127223 */ /* 0x000fca0000000012 */
[----:B------:R-:W-:-:S05]  /*17800*/  F2FP.F16.F32.PACK_AB R18, RZ, R18 ;  /* 0x00000012ff12723e */ /* 0x000fca00000000ff */
[----:B------:R2:W-:Y:S01]  /*17810*/  @P2 STG.E.U16 desc[UR36][R14.64+0x2], R18 ;  /* 0x000002120e002986 */ /* 0x0005e2000c101524 */
[----:B------:R-:W-:Y:S05]  /*17820*/  @!P3 BRA `(.L_x_293) ;  /* 0x000000000004b947 */ /* 0x000fea0003800000 */
[----:B------:R4:W5:Y:S02]  /*17830*/  LDG.E.LTC128B.U16 R10, desc[UR36][R6.64+0x10] ;  /* 0x00001024060a7981 */ /* 0x000964000c1e1520 */
.L_x_293:
[----:B------:R-:W-:Y:S05]  /*17840*/  BSYNC B1 ;  /* 0x0000000000017941 */ /* 0x000fea0003800000 */
.L_x_292:
[----:B--2--5:R-:W-:Y:S01]  /*17850*/  HADD2.F32 R15, -RZ, R10.H0_H0 ;  /* 0x2000000aff0f7230 */ /* 0x024fe20000004100 */
[----:B------:R-:W-:Y:S01]  /*17860*/  ISETP.GT.AND P2, PT, R0, 0x9, P0 ;  /* 0x000000090000780c */ /* 0x000fe20000744270 */
[----:B------:R-:W-:Y:S03]  /*17870*/  BSSY B1, `(.L_x_294) ;  /* 0x0000007000017945 */ /* 0x000fe60003800000 */
[----:B------:R-:W-:-:S04]  /*17880*/  FMUL R15, R15, R16 ;  /* 0x000000100f0f7220 */ /* 0x000fc80000400000 */
[----:B------:R-:W-:-:S05]  /*17890*/  FFMA R15, R28, R2, R15 ;  /* 0x000000021c0f7223 */ /* 0x000fca000000000f */
[----:B------:R-:W-:-:S05]  /*178a0*/  F2FP.F16.F32.PACK_AB R15, RZ, R15 ;  /* 0x0000000fff0f723e */ /* 0x000fca00000000ff */
[----:B------:R2:W-:Y:S01]  /*178b0*/  @P3 STG.E.U16 desc[UR36][R8.64+0x10], R15 ;  /* 0x0000100f08003986 */ /* 0x0005e2000c101524 */
[----:B------:R-:W-:Y:S05]  /*178c0*/  @!P2 BRA `(.L_x_295) ;  /* 0x000000000004a947 */ /* 0x000fea0003800000 */
[----:B------:R0:W5:Y:S02]  /*178d0*/  LDG.E.LTC128B.U16 R10, desc[UR36][R6.64+0x12] ;  /* 0x00001224060a7981 */ /* 0x000164000c1e1520 */
.L_x_295:
[----:B------:R-:W-:Y:S05]  /*178e0*/  BSYNC B1 ;  /* 0x0000000000017941 */ /* 0x000fea0003800000 */
.L_x_294:
        /* <DEDUP_REMOVED lines=9> */
.L_x_297:
[----:B------:R-:W-:Y:S05]  /*17980*/  BSYNC B1 ;  /* 0x0000000000017941 */ /* 0x000fea0003800000 */
.L_x_296:
[----:B-----5:R-:W-:Y:S01]  /*17990*/  HADD2.F32 R15, -RZ, R10.H0_H0 ;  /* 0x2000000aff0f7230 */ /* 0x020fe20000004100 */
[----:B--2---:R-:W-:Y:S01]  /*179a0*/  IADD3 R14, P3, R162, R8, RZ ;  /* 0x00000008a20e7210 */ /* 0x004fe20007f7e0ff */
[----:B------:R-:W-:Y:S01]  /*179b0*/  BSSY B1, `(.L_x_298) ;  /* 0x0000009000017945 */ /* 0x000fe20003800000 */
[----:B------:R-:W-:Y:S02]  /*179c0*/  ISETP.GT.AND P2, PT, R0, 0x9, P1 ;  /* 0x000000090000780c */ /* 0x000fe40000f44270 */
[----:B------:R-:W-:-:S04]  /*179d0*/  FMUL R15, R15, R16 ;  /* 0x000000100f0f7220 */ /* 0x000fc80000400000 */
[----:B------:R-:W-:-:S05]  /*179e0*/  FFMA R15, R30, R2, R15 ;  /* 0x000000021e0f7223 */ /* 0x000fca000000000f */
[----:B------:R-:W-:Y:S02]  /*179f0*/  F2FP.F16.F32.PACK_AB R18, RZ, R15 ;  /* 0x0000000fff12723e */ /* 0x000fe400000000ff */
[----:B------:R-:W-:-:S05]  /*17a00*/  IADD3.X R15, R161, R9, RZ, P3, !PT ;  /* 0x00000009a10f7210 */ /* 0x000fca0001ffe4ff */
[----:B------:R2:W-:Y:S01]  /*17a10*/  @P4 STG.E.U16 desc[UR36][R14.64+0x10], R18 ;  /* 0x000010120e004986 */ /* 0x0005e2000c101524 */
[----:B------:R-:W-:Y:S05]  /*17a20*/  @!P2 BRA `(.L_x_299) ;  /* 0x000000000004a947 */ /* 0x000fea0003800000 */
[----:B------:R0:W5:Y:S02]  /*17a30*/  LDG.E.LTC128B.U16 R10, desc[UR36][R12.64+0x12] ;  /* 0x000012240c0a7981 */ /* 0x000164000c1e1520 */
.L_x_299:
[----:B------:R-:W-:Y:S05]  /*17a40*/  BSYNC B1 ;  /* 0x0000000000017941 */ /* 0x000fea0003800000 */
.L_x_298:
[----:B--2--5:R-:W-:Y:S01]  /*17a50*/  HADD2.F32 R15, -RZ, R10.H0_H0 ;  /* 0x2000000aff0f7230 */ /* 0x024fe20000004100 */
[----:B------:R-:W-:Y:S01]  /*17a60*/  IADD3 R4, P4, P5, R162, R4, R3 ;  /* 0x00000004a2047210 */ /* 0x000fe20007d9e003 */
[----:B------:R-:W-:Y:S01]  /*17a70*/  BSSY B1, `(.L_x_300) ;  /* 0x0000009000017945 */ /* 0x000fe20003800000 */
[----:B------:R-:W-:Y:S02]  /*17a80*/  ISETP.GT.AND P3, PT, R0, 0x10, P0 ;  /* 0x000000100000780c */ /* 0x000fe40000764270 */
[----:B------:R-:W-:Y:S01]  /*17a90*/  FMUL R14, R15, R16 ;  /* 0x000000100f0e7220 */ /* 0x000fe20000400000 */
[----:B------:R-:W-:-:S03]  /*17aa0*/  IADD3.X R5, R161, R5, R11, P4, P5 ;  /* 0x00000005a1057210 */ /* 0x000fc600027ea40b */
[----:B------:R-:W-:-:S05]  /*17ab0*/  FFMA R14, R31, R2, R14 ;  /* 0x000000021f0e7223 */ /* 0x000fca000000000e */
[----:B------:R-:W-:-:S05]  /*17ac0*/  F2FP.F16.F32.PACK_AB R14, RZ, R14 ;  /* 0x0000000eff0e723e */ /* 0x000fca00000000ff */
[----:B------:R2:W-:Y:S01]  /*17ad0*/  @P2 STG.E.U16 desc[UR36][R4.64+0x12], R14 ;  /* 0x0000120e04002986 */ /* 0x0005e2000c101524 */
[----:B------:R-:W-:Y:S05]  /*17ae0*/  @!P3 BRA `(.L_x_301) ;  /* 0x000000000004b947 */ /* 0x000fea0003800000 */
[----:B------:R0:W5:Y:S02]  /*17af0*/  LDG.E.LTC128B.U16 R10, desc[UR36][R6.64+0x20] ;  /* 0x00002024060a7981 */ /* 0x000164000c1e1520 */
.L_x_301:
[----:B------:R-:W-:Y:S05]  /*17b00*/  BSYNC B1 ;  /* 0x0000000000017941 */ /* 0x000fea0003800000 */
.L_x_300:
[----:B-----5:R-:W-:Y:S01]  /*17b10*/  HADD2.F32 R3, -RZ, R10.H0_H0 ;  /* 0x2000000aff037230 */ /* 0x020fe20000004100 */
        /* <DEDUP_REMOVED lines=8> */
.L_x_303:
[----:B------:R-:W-:Y:S05]  /*17ba0*/  BSYNC B1 ;  /* 0x0000000000017941 */ /* 0x000fea0003800000 */
.L_x_302:
[----:B0----5:R-:W-:Y:S01]  /*17bb0*/  HADD2.F32 R3, -RZ, R10.H0_H0 ;  /* 0x2000000aff037230 */ /* 0x021fe20000004100 */
        /* <DEDUP_REMOVED lines=8> */
.L_x_305:
[----:B------:R-:W-:Y:S05]  /*17c40*/  BSYNC B1 ;  /* 0x0000000000017941 */ /* 0x000fea0003800000 */
.L_x_304:
        /* <DEDUP_REMOVED lines=9> */
.L_x_307:
[----:B------:R-:W-:Y:S05]  /*17ce0*/  BSYNC B1 ;  /* 0x0000000000017941 */ /* 0x000fea0003800000 */
.L_x_306:
[----:B0----5:R-:W-:Y:S01]  /*17cf0*/  HADD2.F32 R3, -RZ, R10.H0_H0 ;  /* 0x2000000aff037230 */ /* 0x021fe20000004100 */
        /* <DEDUP_REMOVED lines=8> */
.L_x_309:
[----:B------:R-:W-:Y:S05]  /*17d80*/  BSYNC B1 ;  /* 0x0000000000017941 */ /* 0x000fea0003800000 */
.L_x_308:
        /* <DEDUP_REMOVED lines=9> */
.L_x_311:
[----:B------:R-:W-:Y:S05]  /*17e20*/  BSYNC B1 ;  /* 0x0000000000017941 */ /* 0x000fea0003800000 */
.L_x_310:
        /* <DEDUP_REMOVED lines=9> */
.L_x_313:
[----:B------:R-:W-:Y:S05]  /*17ec0*/  BSYNC B1 ;  /* 0x0000000000017941 */ /* 0x000fea0003800000 */
.L_x_312:
        /* <DEDUP_REMOVED lines=9> */
.L_x_315:
[----:B------:R-:W-:Y:S05]  /*17f60*/  BSYNC B1 ;  /* 0x0000000000017941 */ /* 0x000fea0003800000 */
.L_x_314:
        /* <DEDUP_REMOVED lines=9> */
.L_x_317:
[----:B------:R-:W-:Y:S05]  /*18000*/  BSYNC B1 ;  /* 0x0000000000017941 */ /* 0x000fea0003800000 */
.L_x_316:
        /* <DEDUP_REMOVED lines=9> */
.L_x_319:
[----:B------:R-:W-:Y:S05]  /*180a0*/  BSYNC B1 ;  /* 0x0000000000017941 */ /* 0x000fea0003800000 */
.L_x_318:
        /* <DEDUP_REMOVED lines=9> */
.L_x_321:
[----:B------:R-:W-:Y:S05]  /*18140*/  BSYNC B1 ;  /* 0x0000000000017941 */ /* 0x000fea0003800000 */
.L_x_320:
        /* <DEDUP_REMOVED lines=9> */
.L_x_323:
[----:B------:R-:W-:Y:S05]  /*181e0*/  BSYNC B1 ;  /* 0x0000000000017941 */ /* 0x000fea0003800000 */
.L_x_322:
        /* <DEDUP_REMOVED lines=9> */
.L_x_325:
[----:B------:R-:W-:Y:S05]  /*18280*/  BSYNC B1 ;  /* 0x0000000000017941 */ /* 0x000fea0003800000 */
.L_x_324:
        /* <DEDUP_REMOVED lines=9> */
.L_x_327:
[----:B------:R-:W-:Y:S05]  /*18320*/  BSYNC B1 ;  /* 0x0000000000017941 */ /* 0x000fea0003800000 */
.L_x_326:
        /* <DEDUP_REMOVED lines=9> */
.L_x_329:
[----:B------:R-:W-:Y:S05]  /*183c0*/  BSYNC B1 ;  /* 0x0000000000017941 */ /* 0x000fea0003800000 */
.L_x_328:
        /* <DEDUP_REMOVED lines=9> */
.L_x_331:
[----:B------:R-:W-:Y:S05]  /*18460*/  BSYNC B1 ;  /* 0x0000000000017941 */ /* 0x000fea0003800000 */
.L_x_330:
        /* <DEDUP_REMOVED lines=9> */
.L_x_333:
[----:B------:R-:W-:Y:S05]  /*18500*/  BSYNC B1 ;  /* 0x0000000000017941 */ /* 0x000fea0003800000 */
.L_x_332:
        /* <DEDUP_REMOVED lines=9> */
.L_x_335:
[----:B------:R-:W-:Y:S05]  /*185a0*/  BSYNC B1 ;  /* 0x0000000000017941 */ /* 0x000fea0003800000 */
.L_x_334:
        /* <DEDUP_REMOVED lines=9> */
.L_x_337:
[----:B------:R-:W-:Y:S05]  /*18640*/  BSYNC B1 ;  /* 0x0000000000017941 */ /* 0x000fea0003800000 */
.L_x_336:
        /* <DEDUP_REMOVED lines=9> */
.L_x_339:
[----:B------:R-:W-:Y:S05]  /*186e0*/  BSYNC B1 ;  /* 0x0000000000017941 */ /* 0x000fea0003800000 */
.L_x_338:
        /* <DEDUP_REMOVED lines=9> */
.L_x_341:
[----:B------:R-:W-:Y:S05]  /*18780*/  BSYNC B1 ;  /* 0x0000000000017941 */ /* 0x000fea0003800000 */
.L_x_340:
        /* <DEDUP_REMOVED lines=9> */
.L_x_343:
[----:B------:R-:W-:Y:S05]  /*18820*/  BSYNC B1 ;  /* 0x0000000000017941 */ /* 0x000fea0003800000 */
.L_x_342:
        /* <DEDUP_REMOVED lines=9> */
.L_x_345:
[----:B------:R-:W-:Y:S05]  /*188c0*/  BSYNC B1 ;  /* 0x0000000000017941 */ /* 0x000fea0003800000 */
.L_x_344:
        /* <DEDUP_REMOVED lines=9> */
.L_x_347:
[----:B------:R-:W-:Y:S05]  /*18960*/  BSYNC B1 ;  /* 0x0000000000017941 */ /* 0x000fea0003800000 */
.L_x_346:
        /* <DEDUP_REMOVED lines=9> */
.L_x_349:
[----:B------:R-:W-:Y:S05]  /*18a00*/  BSYNC B1 ;  /* 0x0000000000017941 */ /* 0x000fea0003800000 */
.L_x_348:
        /* <DEDUP_REMOVED lines=9> */
.L_x_351:
[----:B------:R-:W-:Y:S05]  /*18aa0*/  BSYNC B1 ;  /* 0x0000000000017941 */ /* 0x000fea0003800000 */
.L_x_350:
        /* <DEDUP_REMOVED lines=9> */
.L_x_353:
[----:B------:R-:W-:Y:S05]  /*18b40*/  BSYNC B1 ;  /* 0x0000000000017941 */ /* 0x000fea0003800000 */
.L_x_352:
        /* <DEDUP_REMOVED lines=9> */
.L_x_355:
[----:B------:R-:W-:Y:S05]  /*18be0*/  BSYNC B1 ;  /* 0x0000000000017941 */ /* 0x000fea0003800000 */
.L_x_354:
        /* <DEDUP_REMOVED lines=9> */
.L_x_357:
[----:B------:R-:W-:Y:S05]  /*18c80*/  BSYNC B1 ;  /* 0x0000000000017941 */ /* 0x000fea0003800000 */
.L_x_356:
        /* <DEDUP_REMOVED lines=9> */
.L_x_359:
[----:B------:R-:W-:Y:S05]  /*18d20*/  BSYNC B1 ;  /* 0x0000000000017941 */ /* 0x000fea0003800000 */
.L_x_358:
        /* <DEDUP_REMOVED lines=9> */
.L_x_361:
[----:B------:R-:W-:Y:S05]  /*18dc0*/  BSYNC B1 ;  /* 0x0000000000017941 */ /* 0x000fea0003800000 */
.L_x_360:
        /* <DEDUP_REMOVED lines=9> */
.L_x_363:
[----:B------:R-:W-:Y:S05]  /*18e60*/  BSYNC B1 ;  /* 0x0000000000017941 */ /* 0x000fea0003800000 */
.L_x_362:
        /* <DEDUP_REMOVED lines=9> */
.L_x_365:
[----:B------:R-:W-:Y:S05]  /*18f00*/  BSYNC B1 ;  /* 0x0000000000017941 */ /* 0x000fea0003800000 */
.L_x_364:
        /* <DEDUP_REMOVED lines=9> */
.L_x_367:
[----:B------:R-:W-:Y:S05]  /*18fa0*/  BSYNC B1 ;  /* 0x0000000000017941 */ /* 0x000fea0003800000 */
.L_x_366:
        /* <DEDUP_REMOVED lines=9> */
.L_x_369:
[----:B------:R-:W-:Y:S05]  /*19040*/  BSYNC B1 ;  /* 0x0000000000017941 */ /* 0x000fea0003800000 */
.L_x_368:
        /* <DEDUP_REMOVED lines=9> */
.L_x_371:
[----:B------:R-:W-:Y:S05]  /*190e0*/  BSYNC B1 ;  /* 0x0000000000017941 */ /* 0x000fea0003800000 */
.L_x_370:
        /* <DEDUP_REMOVED lines=9> */
.L_x_373:
[----:B------:R-:W-:Y:S05]  /*19180*/  BSYNC B1 ;  /* 0x0000000000017941 */ /* 0x000fea0003800000 */
.L_x_372:
        /* <DEDUP_REMOVED lines=9> */
.L_x_375:
[----:B------:R-:W-:Y:S05]  /*19220*/  BSYNC B1 ;  /* 0x0000000000017941 */ /* 0x000fea0003800000 */
.L_x_374:
        /* <DEDUP_REMOVED lines=9> */
.L_x_377:
[----:B------:R-:W-:Y:S05]  /*192c0*/  BSYNC B1 ;  /* 0x0000000000017941 */ /* 0x000fea0003800000 */
.L_x_376:
        /* <DEDUP_REMOVED lines=9> */
.L_x_379:
[----:B------:R-:W-:Y:S05]  /*19360*/  BSYNC B1 ;  /* 0x0000000000017941 */ /* 0x000fea0003800000 */
.L_x_378:
        /* <DEDUP_REMOVED lines=9> */
.L_x_381:
[----:B------:R-:W-:Y:S05]  /*19400*/  BSYNC B1 ;  /* 0x0000000000017941 */ /* 0x000fea0003800000 */
.L_x_380:
        /* <DEDUP_REMOVED lines=9> */
.L_x_383:
[----:B------:R-:W-:Y:S05]  /*194a0*/  BSYNC B1 ;  /* 0x0000000000017941 */ /* 0x000fea0003800000 */
.L_x_382:
        /* <DEDUP_REMOVED lines=9> */
.L_x_385:
[----:B------:R-:W-:Y:S05]  /*19540*/  BSYNC B1 ;  /* 0x0000000000017941 */ /* 0x000fea0003800000 */
.L_x_384:
        /* <DEDUP_REMOVED lines=9> */
.L_x_387:
[----:B------:R-:W-:Y:S05]  /*195e0*/  BSYNC B1 ;  /* 0x0000000000017941 */ /* 0x000fea0003800000 */
.L_x_386:
        /* <DEDUP_REMOVED lines=9> */
.L_x_389:
[----:B------:R-:W-:Y:S05]  /*19680*/  BSYNC B1 ;  /* 0x0000000000017941 */ /* 0x000fea0003800000 */
.L_x_388:
        /* <DEDUP_REMOVED lines=9> */
.L_x_391:
[----:B------:R-:W-:Y:S05]  /*19720*/  BSYNC B1 ;  /* 0x0000000000017941 */ /* 0x000fea0003800000 */
.L_x_390:
        /* <DEDUP_REMOVED lines=9> */
.L_x_393:
[----:B------:R-:W-:Y:S05]  /*197c0*/  BSYNC B1 ;  /* 0x0000000000017941 */ /* 0x000fea0003800000 */
.L_x_392:
        /* <DEDUP_REMOVED lines=9> */
.L_x_395:
[----:B------:R-:W-:Y:S05]  /*19860*/  BSYNC B1 ;  /* 0x0000000000017941 */ /* 0x000fea0003800000 */
.L_x_394:
        /* <DEDUP_REMOVED lines=9> */
.L_x_397:
[----:B------:R-:W-:Y:S05]  /*19900*/  BSYNC B1 ;  /* 0x0000000000017941 */ /* 0x000fea0003800000 */
.L_x_396:
        /* <DEDUP_REMOVED lines=9> */
.L_x_399:
[----:B------:R-:W-:Y:S05]  /*199a0*/  BSYNC B1 ;  /* 0x0000000000017941 */ /* 0x000fea0003800000 */
.L_x_398:
        /* <DEDUP_REMOVED lines=9> */
.L_x_401:
[----:B------:R-:W-:Y:S05]  /*19a40*/  BSYNC B1 ;  /* 0x0000000000017941 */ /* 0x000fea0003800000 */
.L_x_400:
        /* <DEDUP_REMOVED lines=9> */
.L_x_403:
[----:B------:R-:W-:Y:S05]  /*19ae0*/  BSYNC B1 ;  /* 0x0000000000017941 */ /* 0x000fea0003800000 */
.L_x_402:
        /* <DEDUP_REMOVED lines=9> */
.L_x_405:
[----:B------:R-:W-:Y:S05]  /*19b80*/  BSYNC B1 ;  /* 0x0000000000017941 */ /* 0x000fea0003800000 */
.L_x_404:
        /* <DEDUP_REMOVED lines=9> */
.L_x_407:
[----:B------:R-:W-:Y:S05]  /*19c20*/  BSYNC B1 ;  /* 0x0000000000017941 */ /* 0x000fea0003800000 */
.L_x_406:
        /* <DEDUP_REMOVED lines=9> */
.L_x_409:
[----:B------:R-:W-:Y:S05]  /*19cc0*/  BSYNC B1 ;  /* 0x0000000000017941 */ /* 0x000fea0003800000 */
.L_x_408:
        /* <DEDUP_REMOVED lines=9> */
.L_x_411:
[----:B------:R-:W-:Y:S05]  /*19d60*/  BSYNC B1 ;  /* 0x0000000000017941 */ /* 0x000fea0003800000 */
.L_x_410:
        /* <DEDUP_REMOVED lines=9> */
.L_x_413:
[----:B------:R-:W-:Y:S05]  /*19e00*/  BSYNC B1 ;  /* 0x0000000000017941 */ /* 0x000fea0003800000 */
.L_x_412:
        /* <DEDUP_REMOVED lines=9> */
.L_x_415:
[----:B------:R-:W-:Y:S05]  /*19ea0*/  BSYNC B1 ;  /* 0x0000000000017941 */ /* 0x000fea0003800000 */
.L_x_414:
        /* <DEDUP_REMOVED lines=9> */
.L_x_417:
[----:B------:R-:W-:Y:S05]  /*19f40*/  BSYNC B1 ;  /* 0x0000000000017941 */ /* 0x000fea0003800000 */
.L_x_416:
        /* <DEDUP_REMOVED lines=9> */
.L_x_419:
[----:B------:R-:W-:Y:S05]  /*19fe0*/  BSYNC B1 ;  /* 0x0000000000017941 */ /* 0x000fea0003800000 */
.L_x_418:
        /* <DEDUP_REMOVED lines=9> */
.L_x_421:
[----:B------:R-:W-:Y:S05]  /*1a080*/  BSYNC B1 ;  /* 0x0000000000017941 */ /* 0x000fea0003800000 */
.L_x_420:
        /* <DEDUP_REMOVED lines=9> */
.L_x_423:
[----:B------:R-:W-:Y:S05]  /*1a120*/  BSYNC B1 ;  /* 0x0000000000017941 */ /* 0x000fea0003800000 */
.L_x_422:
        /* <DEDUP_REMOVED lines=9> */
.L_x_425:
[----:B------:R-:W-:Y:S05]  /*1a1c0*/  BSYNC B1 ;  /* 0x0000000000017941 */ /* 0x000fea0003800000 */
.L_x_424:
        /* <DEDUP_REMOVED lines=9> */
.L_x_427:
[----:B------:R-:W-:Y:S05]  /*1a260*/  BSYNC B1 ;  /* 0x0000000000017941 */ /* 0x000fea0003800000 */
.L_x_426:
        /* <DEDUP_REMOVED lines=9> */
.L_x_429:
[----:B------:R-:W-:Y:S05]  /*1a300*/  BSYNC B1 ;  /* 0x0000000000017941 */ /* 0x000fea0003800000 */
.L_x_428:
        /* <DEDUP_REMOVED lines=9> */
.L_x_431:
[----:B------:R-:W-:Y:S05]  /*1a3a0*/  BSYNC B1 ;  /* 0x0000000000017941 */ /* 0x000fea0003800000 */
.L_x_430:
        /* <DEDUP_REMOVED lines=9> */
.L_x_433:
[----:B------:R-:W-:Y:S05]  /*1a440*/  BSYNC B1 ;  /* 0x0000000000017941 */ /* 0x000fea0003800000 */
.L_x_432:
        /* <DEDUP_REMOVED lines=9> */
.L_x_435:
[----:B------:R-:W-:Y:S05]  /*1a4e0*/  BSYNC B1 ;  /* 0x0000000000017941 */ /* 0x000fea0003800000 */
.L_x_434:
        /* <DEDUP_REMOVED lines=9> */
.L_x_437:
[----:B------:R-:W-:Y:S05]  /*1a580*/  BSYNC B1 ;  /* 0x0000000000017941 */ /* 0x000fea0003800000 */
.L_x_436:
        /* <DEDUP_REMOVED lines=9> */
.L_x_439:
[----:B------:R-:W-:Y:S05]  /*1a620*/  BSYNC B1 ;  /* 0x0000000000017941 */ /* 0x000fea0003800000 */
.L_x_438:
        /* <DEDUP_REMOVED lines=9> */
.L_x_441:
[----:B------:R-:W-:Y:S05]  /*1a6c0*/  BSYNC B1 ;  /* 0x0000000000017941 */ /* 0x000fea0003800000 */
.L_x_440:
        /* <DEDUP_REMOVED lines=9> */
.L_x_443:
[----:B------:R-:W-:Y:S05]  /*1a760*/  BSYNC B1 ;  /* 0x0000000000017941 */ /* 0x000fea0003800000 */
.L_x_442:
        /* <DEDUP_REMOVED lines=9> */
.L_x_445:
[----:B------:R-:W-:Y:S05]  /*1a800*/  BSYNC B1 ;  /* 0x0000000000017941 */ /* 0x000fea0003800000 */
.L_x_444:
        /* <DEDUP_REMOVED lines=9> */
.L_x_447:
[----:B------:R-:W-:Y:S05]  /*1a8a0*/  BSYNC B1 ;  /* 0x0000000000017941 */ /* 0x000fea0003800000 */
.L_x_446:
        /* <DEDUP_REMOVED lines=9> */
.L_x_449:
[----:B------:R-:W-:Y:S05]  /*1a940*/  BSYNC B1 ;  /* 0x0000000000017941 */ /* 0x000fea0003800000 */
.L_x_448:
        /* <DEDUP_REMOVED lines=9> */
.L_x_451:
[----:B------:R-:W-:Y:S05]  /*1a9e0*/  BSYNC B1 ;  /* 0x0000000000017941 */ /* 0x000fea0003800000 */
.L_x_450:
        /* <DEDUP_REMOVED lines=9> */
.L_x_453:
[----:B------:R-:W-:Y:S05]  /*1aa80*/  BSYNC B1 ;  /* 0x0000000000017941 */ /* 0x000fea0003800000 */
.L_x_452:
        /* <DEDUP_REMOVED lines=9> */
.L_x_455:
[----:B------:R-:W-:Y:S05]  /*1ab20*/  BSYNC B1 ;  /* 0x0000000000017941 */ /* 0x000fea0003800000 */
.L_x_454:
        /* <DEDUP_REMOVED lines=9> */
.L_x_457:
[----:B------:R-:W-:Y:S05]  /*1abc0*/  BSYNC B1 ;  /* 0x0000000000017941 */ /* 0x000fea0003800000 */
.L_x_456:
        /* <DEDUP_REMOVED lines=9> */
.L_x_459:
[----:B------:R-:W-:Y:S05]  /*1ac60*/  BSYNC B1 ;  /* 0x0000000000017941 */ /* 0x000fea0003800000 */
.L_x_458:
        /* <DEDUP_REMOVED lines=9> */
.L_x_461:
[----:B------:R-:W-:Y:S05]  /*1ad00*/  BSYNC B1 ;  /* 0x0000000000017941 */ /* 0x000fea0003800000 */
.L_x_460:
        /* <DEDUP_REMOVED lines=9> */
.L_x_463:
[----:B------:R-:W-:Y:S05]  /*1ada0*/  BSYNC B1 ;  /* 0x0000000000017941 */ /* 0x000fea0003800000 */
.L_x_462:
        /* <DEDUP_REMOVED lines=9> */
.L_x_465:
[----:B------:R-:W-:Y:S05]  /*1ae40*/  BSYNC B1 ;  /* 0x0000000000017941 */ /* 0x000fea0003800000 */
.L_x_464:
        /* <DEDUP_REMOVED lines=9> */
.L_x_467:
[----:B------:R-:W-:Y:S05]  /*1aee0*/  BSYNC B1 ;  /* 0x0000000000017941 */ /* 0x000fea0003800000 */
.L_x_466:
        /* <DEDUP_REMOVED lines=9> */
.L_x_469:
[----:B------:R-:W-:Y:S05]  /*1af80*/  BSYNC B1 ;  /* 0x0000000000017941 */ /* 0x000fea0003800000 */
.L_x_468:
        /* <DEDUP_REMOVED lines=9> */
.L_x_471:
[----:B------:R-:W-:Y:S05]  /*1b020*/  BSYNC B1 ;  /* 0x0000000000017941 */ /* 0x000fea0003800000 */
.L_x_470:
        /* <DEDUP_REMOVED lines=9> */
.L_x_473:
[----:B------:R-:W-:Y:S05]  /*1b0c0*/  BSYNC B1 ;  /* 0x0000000000017941 */ /* 0x000fea0003800000 */
.L_x_472:
        /* <DEDUP_REMOVED lines=9> */
.L_x_475:
[----:B------:R-:W-:Y:S05]  /*1b160*/  BSYNC B1 ;  /* 0x0000000000017941 */ /* 0x000fea0003800000 */
.L_x_474:
        /* <DEDUP_REMOVED lines=9> */
.L_x_477:
[----:B------:R-:W-:Y:S05]  /*1b200*/  BSYNC B1 ;  /* 0x0000000000017941 */ /* 0x000fea0003800000 */
.L_x_476:
        /* <DEDUP_REMOVED lines=9> */
.L_x_479:
[----:B------:R-:W-:Y:S05]  /*1b2a0*/  BSYNC B1 ;  /* 0x0000000000017941 */ /* 0x000fea0003800000 */
.L_x_478:
        /* <DEDUP_REMOVED lines=9> */
.L_x_481:
[----:B------:R-:W-:Y:S05]  /*1b340*/  BSYNC B1 ;  /* 0x0000000000017941 */ /* 0x000fea0003800000 */
.L_x_480:
        /* <DEDUP_REMOVED lines=9> */
.L_x_483:
[----:B------:R-:W-:Y:S05]  /*1b3e0*/  BSYNC B1 ;  /* 0x0000000000017941 */ /* 0x000fea0003800000 */
.L_x_482:
        /* <DEDUP_REMOVED lines=9> */
.L_x_485:
[----:B------:R-:W-:Y:S05]  /*1b480*/  BSYNC B1 ;  /* 0x0000000000017941 */ /* 0x000fea0003800000 */
.L_x_484:
        /* <DEDUP_REMOVED lines=9> */
.L_x_487:
[----:B------:R-:W-:Y:S05]  /*1b520*/  BSYNC B1 ;  /* 0x0000000000017941 */ /* 0x000fea0003800000 */
.L_x_486:
        /* <DEDUP_REMOVED lines=9> */
.L_x_489:
[----:B------:R-:W-:Y:S05]  /*1b5c0*/  BSYNC B1 ;  /* 0x0000000000017941 */ /* 0x000fea0003800000 */
.L_x_488:
        /* <DEDUP_REMOVED lines=9> */
.L_x_491:
[----:B------:R-:W-:Y:S05]  /*1b660*/  BSYNC B1 ;  /* 0x0000000000017941 */ /* 0x000fea0003800000 */
.L_x_490:
        /* <DEDUP_REMOVED lines=9> */
.L_x_493:
[----:B------:R-:W-:Y:S05]  /*1b700*/  BSYNC B1 ;  /* 0x0000000000017941 */ /* 0x000fea0003800000 */
.L_x_492:
        /* <DEDUP_REMOVED lines=9> */
.L_x_495:
[----:B------:R-:W-:Y:S05]  /*1b7a0*/  BSYNC B1 ;  /* 0x0000000000017941 */ /* 0x000fea0003800000 */
.L_x_494:
        /* <DEDUP_REMOVED lines=9> */
.L_x_497:
[----:B------:R-:W-:Y:S05]  /*1b840*/  BSYNC B1 ;  /* 0x0000000000017941 */ /* 0x000fea0003800000 */
.L_x_496:
        /* <DEDUP_REMOVED lines=9> */
.L_x_499:
[----:B------:R-:W-:Y:S05]  /*1b8e0*/  BSYNC B1 ;  /* 0x0000000000017941 */ /* 0x000fea0003800000 */
.L_x_498:
        /* <DEDUP_REMOVED lines=9> */
.L_x_501:
[----:B------:R-:W-:Y:S05]  /*1b980*/  BSYNC B1 ;  /* 0x0000000000017941 */ /* 0x000fea0003800000 */
.L_x_500:
        /* <DEDUP_REMOVED lines=9> */
.L_x_503:
[----:B------:R-:W-:Y:S05]  /*1ba20*/  BSYNC B1 ;  /* 0x0000000000017941 */ /* 0x000fea0003800000 */
.L_x_502:
        /* <DEDUP_REMOVED lines=9> */
.L_x_505:
[----:B------:R-:W-:Y:S05]  /*1bac0*/  BSYNC B1 ;  /* 0x0000000000017941 */ /* 0x000fea0003800000 */
.L_x_504:
        /* <DEDUP_REMOVED lines=9> */
.L_x_507:
[----:B------:R-:W-:Y:S05]  /*1bb60*/  BSYNC B1 ;  /* 0x0000000000017941 */ /* 0x000fea0003800000 */
.L_x_506:
        /* <DEDUP_REMOVED lines=9> */
.L_x_509:
[----:B------:R-:W-:Y:S05]  /*1bc00*/  BSYNC B1 ;  /* 0x0000000000017941 */ /* 0x000fea0003800000 */
.L_x_508:
        /* <DEDUP_REMOVED lines=9> */
.L_x_511:
[----:B------:R-:W-:Y:S05]  /*1bca0*/  BSYNC B1 ;  /* 0x0000000000017941 */ /* 0x000fea0003800000 */
.L_x_510:
        /* <DEDUP_REMOVED lines=9> */
.L_x_513:
[----:B------:R-:W-:Y:S05]  /*1bd40*/  BSYNC B1 ;  /* 0x0000000000017941 */ /* 0x000fea0003800000 */
.L_x_512:
        /* <DEDUP_REMOVED lines=9> */
.L_x_515:
[----:B------:R-:W-:Y:S05]  /*1bde0*/  BSYNC B1 ;  /* 0x0000000000017941 */ /* 0x000fea0003800000 */
.L_x_514:
        /* <DEDUP_REMOVED lines=9> */
.L_x_517:
[----:B------:R-:W-:Y:S05]  /*1be80*/  BSYNC B1 ;  /* 0x0000000000017941 */ /* 0x000fea0003800000 */
.L_x_516:
        /* <DEDUP_REMOVED lines=9> */
.L_x_519:
[----:B------:R-:W-:Y:S05]  /*1bf20*/  BSYNC B1 ;  /* 0x0000000000017941 */ /* 0x000fea0003800000 */
.L_x_518:
        /* <DEDUP_REMOVED lines=9> */
.L_x_521:
[----:B------:R-:W-:Y:S05]  /*1bfc0*/  BSYNC B1 ;  /* 0x0000000000017941 */ /* 0x000fea0003800000 */
.L_x_520:
        /* <DEDUP_REMOVED lines=9> */
.L_x_523:
[----:B------:R-:W-:Y:S05]  /*1c060*/  BSYNC B1 ;  /* 0x0000000000017941 */ /* 0x000fea0003800000 */
.L_x_522:
        /* <DEDUP_REMOVED lines=9> */
.L_x_525:
[----:B------:R-:W-:Y:S05]  /*1c100*/  BSYNC B1 ;  /* 0x0000000000017941 */ /* 0x000fea0003800000 */
.L_x_524:
        /* <DEDUP_REMOVED lines=9> */
.L_x_527:
[----:B------:R-:W-:Y:S05]  /*1c1a0*/  BSYNC B1 ;  /* 0x0000000000017941 */ /* 0x000fea0003800000 */
.L_x_526:
        /* <DEDUP_REMOVED lines=9> */
.L_x_529:
[----:B------:R-:W-:Y:S05]  /*1c240*/  BSYNC B1 ;  /* 0x0000000000017941 */ /* 0x000fea0003800000 */
.L_x_528:
        /* <DEDUP_REMOVED lines=9> */
.L_x_531:
[----:B------:R-:W-:Y:S05]  /*1c2e0*/  BSYNC B1 ;  /* 0x0000000000017941 */ /* 0x000fea0003800000 */
.L_x_530:
        /* <DEDUP_REMOVED lines=9> */
.L_x_533:
[----:B------:R-:W-:Y:S05]  /*1c380*/  BSYNC B1 ;  /* 0x0000000000017941 */ /* 0x000fea0003800000 */
.L_x_532:
        /* <DEDUP_REMOVED lines=9> */
.L_x_535:
[----:B------:R-:W-:Y:S05]  /*1c420*/  BSYNC B1 ;  /* 0x0000000000017941 */ /* 0x000fea0003800000 */
.L_x_534:
[----:B0----5:R-:W-:Y:S01]  /*1c430*/  HADD2.F32 R3, -RZ, R10.H0_H0 ;  /* 0x2000000aff037230 */ /* 0x021fe20000004100 */
[----:B------:R-:W-:Y:S01]  /*1c440*/  ISETP.GT.AND P2, PT, R0, 0xf8, P1 ;  /* 0x000000f80000780c */ /* 0x000fe20000f44270 */
[----:B------:R-:W-:Y:S03]  /*1c450*/  BSSY B1, `(.L_x_536) ;  /* 0x0000007000017945 */ /* 0x000fe60003800000 */
[----:B-1--4-:R-:W-:-:S04]  /*1c460*/  FMUL R6, R3, R16 ;  /* 0x0000001003067220 */ /* 0x012fc80000400000 */
[----:B------:R-:W-:-:S05]  /*1c470*/  FFMA R6, R149, R2, R6 ;  /* 0x0000000295067223 */ /* 0x000fca0000000006 */
[----:B------:R-:W-:-:S05]  /*1c480*/  F2FP.F16.F32.PACK_AB R6, RZ, R6 ;  /* 0x00000006ff06723e */ /* 0x000fca00000000ff */
[----:B------:R0:W-:Y:S01]  /*1c490*/  @P0 STG.E.U16 desc[UR36][R8.64+0x1f2], R6 ;  /* 0x0001f20608000986 */ /* 0x0001e2000c101524 */
[----:B------:R-:W-:Y:S05]  /*1c4a0*/  @!P2 BRA `(.L_x_537) ;  /* 0x000000000004a947 */ /* 0x000fea0003800000 */
[----:B------:R1:W5:Y:S02]  /*1c4b0*/  LDG.E.LTC128B.U16 R10, desc[UR36][R12.64+0x1f0] ;  /* 0x0001f0240c0a7981 */ /* 0x000364000c1e1520 */
.L_x_537:
[----:B------:R-:W-:Y:S05]  /*1c4c0*/  BSYNC B1 ;  /* 0x0000000000017941 */ /* 0x000fea0003800000 */
.L_x_536:
        /* <DEDUP_REMOVED lines=9> */
.L_x_539:
[----:B------:R-:W-:Y:S05]  /*1c560*/  BSYNC B1 ;  /* 0x0000000000017941 */ /* 0x000fea0003800000 */
.L_x_538:
[----:B------:R-:W-:Y:S05]  /*1c570*/  @!P1 BRA `(.L_x_540) ;  /* 0x0000005400b49947 */ /* 0x000fea0003800000 */
[----:B----45:R-:W-:-:S05]  /*1c580*/  HADD2.F32 R3, -RZ, R10.H0_H0 ;  /* 0x2000000aff037230 */ /* 0x030fca0000004100 */
[----:B------:R-:W-:-:S04]  /*1c590*/  FMUL R0, R3, R16 ;  /* 0x0000001003007220 */ /* 0x000fc80000400000 */
[----:B------:R-:W-:-:S05]  /*1c5a0*/  FFMA R0, R151, R2, R0 ;  /* 0x0000000297007223 */ /* 0x000fca0000000000 */
[----:B------:R-:W-:-:S05]  /*1c5b0*/  F2FP.F16.F32.PACK_AB R0, RZ, R0 ;  /* 0x00000000ff00723e */ /* 0x000fca00000000ff */
[----:B------:R4:W-:Y:S01]  /*1c5c0*/  STG.E.U16 desc[UR36][R4.64+0x1f2], R0 ;  /* 0x0001f20004007986 */ /* 0x0009e2000c101524 */
[----:B------:R-:W-:Y:S05]  /*1c5d0*/  BRA `(.L_x_540) ;  /* 0x00000054009c7947 */ /* 0x000fea0003800000 */
.L_x_33:
[----:B------:R-:W2:Y:S01]  /*1c5e0*/  LDL.LU R3, [R1] ;  /* 0x0000000001037983 */ /* 0x000ea20000300800 */
[----:B------:R-:W-:-:S03]  /*1c5f0*/  ULDC.64 UR6, c[0x0][0x5c0] ;  /* 0x0001700000067ab9 */ /* 0x000fc60000000a00 */
[----:B------:R-:W3:Y:S04]  /*1c600*/  LDL.LU R9, [R1+0x5c] ;  /* 0x00005c0001097983 */ /* 0x000ee80000300800 */
[----:B------:R-:W4:Y:S04]  /*1c610*/  LDL.LU R12, [R1+0xb8] ;  /* 0x0000b800010c7983 */ /* 0x000f280000300800 */
[----:B------:R-:W5:Y:S04]  /*1c620*/  LDL.LU R227, [R1+0xc0] ;  /* 0x0000c00001e37983 */ /* 0x000f680000300800 */
        /* <DEDUP_REMOVED lines=67> */
[----:B------:R-:W5:Y:S01]  /*1ca60*/  LDL.LU R158, [R1+0x1d0] ;  /* 0x0001d000019e7983 */ /* 0x000f620000300800 */
[----:B------:R-:W-:-:S03]  /*1ca70*/  LEA R4, P0, R6, UR6, 0x1 ;  /* 0x0000000606047c11 */ /* 0x000fc6000f8008ff */
[----:B------:R-:W5:Y:S04]  /*1ca80*/  LDL.LU R157, [R1+0x1d4] ;  /* 0x0001d400019d7983 */ /* 0x000f680000300800 */
[----:B------:R-:W5:Y:S04]  /*1ca90*/  LDL.LU R156, [R1+0x1d8] ;  /* 0x0001d800019c7983 */ /* 0x000f680000300800 */
[----:B------:R-:W5:Y:S01]  /*1caa0*/  LDL.LU R153, [R1+0x1dc] ;  /* 0x0001dc0001997983 */ /* 0x000f620000300800 */
[----:B--2---:R-:W-:-:S03]  /*1cab0*/  FMUL R3, R3, R2 ;  /* 0x0000000203037220 */ /* 0x004fc60000400000 */
[----:B------:R-:W2:Y:S01]  /*1cac0*/  LDL.LU R152, [R1+0x1e0] ;  /* 0x0001e00001987983 */ /* 0x000ea20000300800 */
[----:B------:R-:W-:-:S03]  /*1cad0*/  LEA.HI.X R5, R6, UR7, R10, 0x1, P0 ;  /* 0x0000000706057c11 */ /* 0x000fc600080f0c0a */
[----:B------:R-:W2:Y:S01]  /*1cae0*/  LDL.LU R23, [R1+0x1e4] ;  /* 0x0001e40001177983 */ /* 0x000ea20000300800 */
[----:B------:R-:W-:-:S03]  /*1caf0*/  F2FP.F16.F32.PACK_AB R3, RZ, R3 ;  /* 0x00000003ff03723e */ /* 0x000fc600000000ff */
[----:B------:R-:W2:Y:S04]  /*1cb00*/  LDL.LU R22, [R1+0x1e8] ;  /* 0x0001e80001167983 */ /* 0x000ea80000300800 */
[----:B------:R-:W2:Y:S04]  /*1cb10*/  LDL.LU R21, [R1+0x1ec] ;  /* 0x0001ec0001157983 */ /* 0x000ea80000300800 */
[----:B------:R-:W2:Y:S04]  /*1cb20*/  LDL.LU R20, [R1+0x1f0] ;  /* 0x0001f00001147983 */ /* 0x000ea80000300800 */
[----:B------:R-:W2:Y:S04]  /*1cb30*/  LDL.LU R19, [R1+0x1f4] ;  /* 0x0001f40001137983 */ /* 0x000ea80000300800 */
[----:B------:R-:W2:Y:S04]  /*1cb40*/  LDL.LU R18, [R1+0x1f8] ;  /* 0x0001f80001127983 */ /* 0x000ea80000300800 */
[----:B------:R-:W2:Y:S04]  /*1cb50*/  LDL.LU R15, [R1+0x1fc] ;  /* 0x0001fc00010f7983 */ /* 0x000ea80000300800 */
[----:B------:R-:W3:Y:S04]  /*1cb60*/  LDL.LU R7, [R1+0x8] ;  /* 0x0000080001077983 */ /* 0x000ee80000300800 */
[----:B------:R-:W4:Y:S04]  /*1cb70*/  LDL.LU R6, [R1+0xc] ;  /* 0x00000c0001067983 */ /* 0x000f280000300800 */
[----:B------:R0:W-:Y:S04]  /*1cb80*/  @P1 STG.E.U16 desc[UR36][R4.64], R3 ;  /* 0x0000000304001986 */ /* 0x0001e8000c101524 */
[----:B0-----:R-:W5:Y:S01]  /*1cb90*/  LDL.LU R3, [R1+0x4] ;  /* 0x0000040001037983 */ /* 0x001f620000300800 */
[----:B------:R-:W-:Y:S01]  /*1cba0*/  ISETP.GT.AND P0, PT, R0, 0x1, P3 ;  /* 0x000000010000780c */ /* 0x000fe20001f04270 */
[----:B------:R-:W-:Y:S01]  /*1cbb0*/  USHF.L.U32 UR7, UR4, 0x4, URZ ;  /* 0x0000000404077899 */ /* 0x000fe2000800063f */
[----:B------:R-:W-:Y:S01]  /*1cbc0*/  ISETP.GT.AND P2, PT, R155, 0x8, PT ;  /* 0x000000089b00780c */ /* 0x000fe20003f44270 */
[----:B------:R-:W-:Y:S01]  /*1cbd0*/  USHF.L.U64.HI UR6, UR4, 0x4, UR5 ;  /* 0x0000000404067899 */ /* 0x000fe20008010205 */
[----:B---3--:R-:W-:-:S05]  /*1cbe0*/  FMUL R7, R7, R2 ;  /* 0x0000000207077220 */ /* 0x008fca0000400000 */
[----:B------:R-:W-:-:S04]  /*1cbf0*/  F2FP.F16.F32.PACK_AB R7, RZ, R7 ;  /* 0x00000007ff07723e */ /* 0x000fc800000000ff */
[----:B------:R-:W-:Y:S01]  /*1cc00*/  PRMT R8, R7, 0x7610, R8 ;  /* 0x0000761007087816 */ /* 0x000fe20000000008 */
[----:B-----5:R-:W-:-:S05]  /*1cc10*/  FMUL R3, R3, R2 ;  /* 0x0000000203037220 */ /* 0x020fca0000400000 */
[----:B------:R-:W-:-:S05]  /*1cc20*/  F2FP.F16.F32.PACK_AB R3, RZ, R3 ;  /* 0x00000003ff03723e */ /* 0x000fca00000000ff */
[----:B------:R4:W-:Y:S01]  /*1cc30*/  @P0 STG.E.U16 desc[UR36][R4.64+0x2], R3 ;  /* 0x0000020304000986 */ /* 0x0009e2000c101524 */
[----:B------:R-:W-:Y:S01]  /*1cc40*/  ISETP.GT.AND P0, PT, R0, RZ, P2 ;  /* 0x000000ff0000720c */ /* 0x000fe20001704270 */
[----:B----4-:R-:W-:Y:S01]  /*1cc50*/  FMUL R3, R6, R2 ;  /* 0x0000000206037220 */ /* 0x010fe20000400000 */
[----:B------:R-:W-:-:S04]  /*1cc60*/  IADD3 R6, P1, R4, UR7, RZ ;  /* 0x0000000704067c10 */ /* 0x000fc8000ff3e0ff */
[----:B------:R-:W-:Y:S02]  /*1cc70*/  IADD3.X R7, R5, UR6, RZ, P1, !PT ;  /* 0x0000000605077c10 */ /* 0x000fe40008ffe4ff */
[----:B------:R-:W-:-:S05]  /*1cc80*/  F2FP.F16.F32.PACK_AB R3, RZ, R3 ;  /* 0x00000003ff03723e */ /* 0x000fca00000000ff */
[----:B------:R0:W-:Y:S01]  /*1cc90*/  @P0 STG.E.U16 desc[UR36][R6.64], R8 ;  /* 0x0000000806000986 */ /* 0x0001e2000c101524 */
[----:B------:R-:W-:-:S03]  /*1cca0*/  ISETP.GT.AND P0, PT, R0, 0x1, P2 ;  /* 0x000000010000780c */ /* 0x000fc60001704270 */
[----:B0-----:R-:W3:Y:S10]  /*1ccb0*/  LDL.LU R8, [R1+0x54] ;  /* 0x0000540001087983 */ /* 0x001ef40000300800 */
[----:B------:R0:W-:Y:S04]  /*1ccc0*/  @P0 STG.E.U16 desc[UR36][R6.64+0x2], R3 ;  /* 0x0000020306000986 */ /* 0x0001e8000c101524 */
[----:B0-----:R-:W4:Y:S01]  /*1ccd0*/  LDL.LU R3, [R1+0x10] ;  /* 0x0000100001037983 */ /* 0x001f220000300800 */
[----:B------:R-:W-:Y:S01]  /*1cce0*/  ISETP.GT.AND P0, PT, R0, 0x8, P3 ;  /* 0x000000080000780c */ /* 0x000fe20001f04270 */
[----:B----4-:R-:W-:-:S05]  /*1ccf0*/  FMUL R3, R3, R2 ;  /* 0x0000000203037220 */ /* 0x010fca0000400000 */
[----:B------:R-:W-:-:S07]  /*1cd00*/  F2FP.F16.F32.PACK_AB R3, RZ, R3 ;  /* 0x00000003ff03723e */ /* 0x000fce00000000ff */
        /* <DEDUP_REMOVED lines=78> */
[----:B---3--:R-:W-:-:S05]  /*1d1f0*/  FMUL R8, R8, R2 ;  /* 0x0000000208087220 */ /* 0x008fca0000400000 */
[----:B------:R-:W-:-:S04]  /*1d200*/  F2FP.F16.F32.PACK_AB R8, RZ, R8 ;  /* 0x00000008ff08723e */ /* 0x000fc800000000ff */
[----:B------:R-:W-:Y:S01]  /*1d210*/  PRMT R10, R8, 0x7610, R10 ;  /* 0x00007610080a7816 */ /* 0x000fe2000000000a */
[----:B----4-:R-:W-:-:S05]  /*1d220*/  FMUL R3, R3, R2 ;  /* 0x0000000203037220 */ /* 0x010fca0000400000 */
[----:B------:R-:W-:-:S05]  /*1d230*/  F2FP.F16.F32.PACK_AB R3, RZ, R3 ;  /* 0x00000003ff03723e */ /* 0x000fca00000000ff */
[----:B------:R0:W-:Y:S04]  /*1d240*/  @P0 STG.E.U16 desc[UR36][R4.64+0x50], R3 ;  /* 0x0000500304000986 */ /* 0x0001e8000c101524 */
[----:B0-----:R-:W3:Y:S01]  /*1d250*/  LDL.LU R3, [R1+0x58] ;  /* 0x0000580001037983 */ /* 0x001ee20000300800 */
[C---:B------:R-:W-:Y:S01]  /*1d260*/  ISETP.GT.AND P5, PT, R0.reuse, 0x29, P3 ;  /* 0x000000290000780c */ /* 0x040fe20001fa4270 */
[----:B------:R-:W-:Y:S01]  /*1d270*/  FMUL R9, R9, R2 ;  /* 0x0000000209097220 */ /* 0x000fe20000400000 */
[C---:B------:R-:W-:Y:S01]  /*1d280*/  ISETP.GT.AND P0, PT, R0.reuse, 0x28, P2 ;  /* 0x000000280000780c */ /* 0x040fe20001704270 */
[----:B------:R-:W4:Y:S01]  /*1d290*/  LDL.LU R8, [R1+0x60] ;  /* 0x0000600001087983 */ /* 0x000f220000300800 */
[C---:B------:R-:W-:Y:S02]  /*1d2a0*/  ISETP.GT.AND P4, PT, R0.reuse, 0x29, P2 ;  /* 0x000000290000780c */ /* 0x040fe40001784270 */
[----:B------:R-:W-:-:S02]  /*1d2b0*/  ISETP.GT.AND P1, PT, R0, 0x30, P3 ;  /* 0x000000300000780c */ /* 0x000fc40001f24270 */
[----:B------:R-:W-:Y:S01]  /*1d2c0*/  F2FP.F16.F32.PACK_AB R9, RZ, R9 ;  /* 0x00000009ff09723e */ /* 0x000fe200000000ff */
[-C--:B---3--:R-:W-:Y:S01]  /*1d2d0*/  FMUL R3, R3, R2.reuse ;  /* 0x0000000203037220 */ /* 0x088fe20000400000 */
[----:B----4-:R-:W-:-:S04]  /*1d2e0*/  FMUL R8, R8, R2 ;  /* 0x0000000208087220 */ /* 0x010fc80000400000 */
[----:B------:R-:W-:-:S04]  /*1d2f0*/  F2FP.F16.F32.PACK_AB R3, RZ, R3 ;  /* 0x00000003ff03723e */ /* 0x000fc800000000ff */
[----:B------:R-:W-:Y:S02]  /*1d300*/  PRMT R11, R3, 0x7610, R11 ;  /* 0x00007610030b7816 */ /* 0x000fe4000000000b */
[----:B------:R-:W-:Y:S02]  /*1d310*/  F2FP.F16.F32.PACK_AB R3, RZ, R8 ;  /* 0x00000008ff03723e */ /* 0x000fe400000000ff */
[----:B------:R-:W3:Y:S04]  /*1d320*/  LDL.LU R8, [R1+0x64] ;  /* 0x0000640001087983 */ /* 0x000ee80000300800 */
[----:B------:R0:W-:Y:S04]  /*1d330*/  @P5 STG.E.U16 desc[UR36][R4.64+0x52], R10 ;  /* 0x0000520a04005986 */ /* 0x0001e8000c101524 */
[----:B------:R-:W-:Y:S04]  /*1d340*/  @P0 STG.E.U16 desc[UR36][R6.64+0x50], R11 ;  /* 0x0000500b06000986 */ /* 0x000fe8000c101524 */
[----:B------:R1:W-:Y:S01]  /*1d350*/  @P4 STG.E.U16 desc[UR36][R6.64+0x52], R9 ;  /* 0x0000520906004986 */ /* 0x0003e2000c101524 */
[----:B0-----:R-:W-:-:S03]  /*1d360*/  PRMT R10, R3, 0x7610, R10 ;  /* 0x00007610030a7816 */ /* 0x001fc6000000000a */
[----:B------:R-:W4:Y:S04]  /*1d370*/  LDL.LU R3, [R1+0x68] ;  /* 0x0000680001037983 */ /* 0x000f280000300800 */
[----:B------:R0:W-:Y:S04]  /*1d380*/  @P1 STG.E.U16 desc[UR36][R4.64+0x60], R10 ;  /* 0x0000600a04001986 */ /* 0x0001e8000c101524 */
[----:B-1----:R-:W5:Y:S01]  /*1d390*/  LDL.LU R9, [R1+0x6c] ;  /* 0x00006c0001097983 */ /* 0x002f620000300800 */
[----:B---3--:R-:W-:-:S05]  /*1d3a0*/  FMUL R8, R8, R2 ;  /* 0x0000000208087220 */ /* 0x008fca0000400000 */
[----:B------:R-:W-:-:S04]  /*1d3b0*/  F2FP.F16.F32.PACK_AB R8, RZ, R8 ;  /* 0x00000008ff08723e */ /* 0x000fc800000000ff */
[----:B0-----:R-:W-:Y:S02]  /*1d3c0*/  PRMT R10, R8, 0x7610, R10 ;  /* 0x00007610080a7816 */ /* 0x001fe4000000000a */
[----:B------:R-:W3:Y:S01]  /*1d3d0*/  LDL.LU R8, [R1+0x70] ;  /* 0x0000700001087983 */ /* 0x000ee20000300800 */
[----:B----4-:R-:W-:-:S05]  /*1d3e0*/  FMUL R3, R3, R2 ;  /* 0x0000000203037220 */ /* 0x010fca0000400000 */
[----:B------:R-:W-:-:S04]  /*1d3f0*/  F2FP.F16.F32.PACK_AB R3, RZ, R3 ;  /* 0x00000003ff03723e */ /* 0x000fc800000000ff */
[----:B------:R-:W-:Y:S01]  /*1d400*/  PRMT R11, R3, 0x7610, R11 ;  /* 0x00007610030b7816 */ /* 0x000fe2000000000b */
[----:B---3--:R-:W-:-:S05]  /*1d410*/  FMUL R8, R8, R2 ;  /* 0x0000000208087220 */ /* 0x008fca0000400000 */
[----:B------:R-:W-:Y:S02]  /*1d420*/  F2FP.F16.F32.PACK_AB R3, RZ, R8 ;  /* 0x00000008ff03723e */ /* 0x000fe400000000ff */
[----:B------:R-:W3:Y:S01]  /*1d430*/  LDL.LU R8, [R1+0x74] ;  /* 0x0000740001087983 */ /* 0x000ee20000300800 */
[C---:B------:R-:W-:Y:S02]  /*1d440*/  ISETP.GT.AND P0, PT, R0.reuse, 0x31, P3 ;  /* 0x000000310000780c */ /* 0x040fe40001f04270 */
[C---:B------:R-:W-:Y:S02]  /*1d450*/  ISETP.GT.AND P4, PT, R0.reuse, 0x30, P2 ;  /* 0x000000300000780c */ /* 0x040fe40001784270 */
[C---:B------:R-:W-:Y:S02]  /*1d460*/  ISETP.GT.AND P5, PT, R0.reuse, 0x31, P2 ;  /* 0x000000310000780c */ /* 0x040fe400017a4270 */
[----:B------:R-:W-:Y:S01]  /*1d470*/  ISETP.GT.AND P1, PT, R0, 0x38, P3 ;  /* 0x000000380000780c */ /* 0x000fe20001f24270 */
[----:B-----5:R-:W-:-:S05]  /*1d480*/  FMUL R9, R9, R2 ;  /* 0x0000000209097220 */ /* 0x020fca0000400000 */
[----:B------:R-:W-:Y:S01]  /*1d490*/  F2FP.F16.F32.PACK_AB R9, RZ, R9 ;  /* 0x00000009ff09723e */ /* 0x000fe200000000ff */
        /* <DEDUP_REMOVED lines=57> */
[C---:B------:R-:W-:Y:S02]  /*1d830*/  ISETP.GT.AND P0, PT, R0.reuse, 0x49, P3 ;  /* 0x000000490000780c */ /* 0x040fe40001f04270 */
[----:B------:R-:W-:Y:S01]  /*1d840*/  ISETP.GT.AND P4, PT, R0, 0x48, P2 ;  /* 0x000000480000780c */ /* 0x000fe20001784270 */
[----:B----4-:R-:W-:-:S05]  /*1d850*/  FMUL R3, R3, R2 ;  /* 0x0000000203037220 */ /* 0x010fca0000400000 */
[----:B------:R-:W-:-:S04]  /*1d860*/  F2FP.F16.F32.PACK_AB R3, RZ, R3 ;  /* 0x00000003ff03723e */ /* 0x000fc800000000ff */
[----:B------:R-:W-:Y:S01]  /*1d870*/  PRMT R11, R3, 0x7610, R11 ;  /* 0x00007610030b7816 */ /* 0x000fe2000000000b */
[----:B------:R0:W-:Y:S04]  /*1d880*/  @P0 STG.E.U16 desc[UR36][R4.64+0x92], R10 ;  /* 0x0000920a04000986 */ /* 0x0001e8000c101524 */
[----:B------:R1:W-:Y:S01]  /*1d890*/  @P4 STG.E.U16 desc[UR36][R6.64+0x90], R11 ;  /* 0x0000900b06004986 */ /* 0x0003e2000c101524 */
[----:B---3--:R-:W-:-:S05]  /*1d8a0*/  FMUL R8, R8, R2 ;  /* 0x0000000208087220 */ /* 0x008fca0000400000 */
[----:B------:R-:W-:Y:S02]  /*1d8b0*/  F2FP.F16.F32.PACK_AB R3, RZ, R8 ;  /* 0x00000008ff03723e */ /* 0x000fe400000000ff */
[----:B------:R-:W3:Y:S02]  /*1d8c0*/  LDL.LU R8, [R1+0xa8] ;  /* 0x0000a80001087983 */ /* 0x000ee40000300800 */
[----:B0-----:R-:W-:Y:S02]  /*1d8d0*/  PRMT R10, R3, 0x7610, R10 ;  /* 0x00007610030a7816 */ /* 0x001fe4000000000a */
[----:B-1----:R-:W4:Y:S04]  /*1d8e0*/  LDL.LU R11, [R1+0xb4] ;  /* 0x0000b400010b7983 */ /* 0x002f280000300800 */
[----:B------:R-:W2:Y:S01]  /*1d8f0*/  LDL.LU R3, [R1+0xa4] ;  /* 0x0000a40001037983 */ /* 0x000ea20000300800 */
[----:B------:R-:W-:-:S02]  /*1d900*/  ISETP.GT.AND P5, PT, R0, 0x49, P2 ;  /* 0x000000490000780c */ /* 0x000fc400017a4270 */
[C---:B------:R-:W-:Y:S01]  /*1d910*/  ISETP.GT.AND P1, PT, R0.reuse, 0x50, P3 ;  /* 0x000000500000780c */ /* 0x040fe20001f24270 */
[----:B-----5:R-:W-:Y:S01]  /*1d920*/  FMUL R9, R9, R2 ;  /* 0x0000000209097220 */ /* 0x020fe20000400000 */
[----:B------:R-:W-:-:S04]  /*1d930*/  ISETP.GT.AND P0, PT, R0, 0x51, P3 ;  /* 0x000000510000780c */ /* 0x000fc80001f04270 */
[----:B------:R-:W-:-:S05]  /*1d940*/  F2FP.F16.F32.PACK_AB R9, RZ, R9 ;  /* 0x00000009ff09723e */ /* 0x000fca00000000ff */
[----:B------:R0:W-:Y:S04]  /*1d950*/  @P5 STG.E.U16 desc[UR36][R6.64+0x92], R9 ;  /* 0x0000920906005986 */ /* 0x0001e8000c101524 */
[----:B------:R1:W-:Y:S04]  /*1d960*/  @P1 STG.E.U16 desc[UR36][R4.64+0xa0], R10 ;  /* 0x0000a00a04001986 */ /* 0x0003e8000c101524 */
[----:B0-----:R-:W5:Y:S01]  /*1d970*/  LDL.LU R9, [R1+0xac] ;  /* 0x0000ac0001097983 */ /* 0x001f620000300800 */
[-C--:B---3--:R-:W-:Y:S01]  /*1d980*/  FMUL R8, R8, R2.reuse ;  /* 0x0000000208087220 */ /* 0x088fe20000400000 */
[----:B--2---:R-:W-:-:S05]  /*1d990*/  FMUL R3, R3, R2 ;  /* 0x0000000203037220 */ /* 0x004fca0000400000 */
[----:B-1----:R-:W-:Y:S02]  /*1d9a0*/  F2FP.F16.F32.PACK_AB R10, RZ, R3 ;  /* 0x00000003ff0a723e */ /* 0x002fe400000000ff */
[----:B------:R-:W-:Y:S02]  /*1d9b0*/  F2FP.F16.F32.PACK_AB R3, RZ, R8 ;  /* 0x00000008ff03723e */ /* 0x000fe400000000ff */
[----:B------:R-:W-:Y:S02]  /*1d9c0*/  PRMT R8, R10, 0x7610, R8 ;  /* 0x000076100a087816 */ /* 0x000fe40000000008 */
[----:B------:R-:W2:Y:S04]  /*1d9d0*/  LDL.LU R10, [R1+0xb0] ;  /* 0x0000b000010a7983 */ /* 0x000ea80000300800 */
[----:B------:R0:W-:Y:S04]  /*1d9e0*/  @P0 STG.E.U16 desc[UR36][R4.64+0xa2], R8 ;  /* 0x0000a20804000986 */ /* 0x0001e8000c101524 */
[----:B0-----:R-:W3:Y:S01]  /*1d9f0*/  LDL.LU R8, [R1+0xbc] ;  /* 0x0000bc0001087983 */ /* 0x001ee20000300800 */
[----:B------:R-:W-:-:S02]  /*1da00*/  ISETP.GT.AND P4, PT, R0, 0x50, P2 ;  /* 0x000000500000780c */ /* 0x000fc40001784270 */
[C---:B------:R-:W-:Y:S01]  /*1da10*/  ISETP.GT.AND P5, PT, R0.reuse, 0x51, P2 ;  /* 0x000000510000780c */ /* 0x040fe200017a4270 */
[-C--:B-----5:R-:W-:Y:S01]  /*1da20*/  FMUL R9, R9, R2.reuse ;  /* 0x0000000209097220 */ /* 0x0a0fe20000400000 */
[C---:B------:R-:W-:Y:S01]  /*1da30*/  ISETP.GT.AND P1, PT, R0.reuse, 0x58, P3 ;  /* 0x000000580000780c */ /* 0x040fe20001f24270 */
[-C--:B----4-:R-:W-:Y:S01]  /*1da40*/  FMUL R11, R11, R2.reuse ;  /* 0x000000020b0b7220 */ /* 0x090fe20000400000 */
[----:B------:R-:W-:Y:S02]  /*1da50*/  ISETP.GT.AND P0, PT, R0, 0x59, P3 ;  /* 0x000000590000780c */ /* 0x000fe40001f04270 */
[----:B------:R-:W-:Y:S01]  /*1da60*/  F2FP.F16.F32.PACK_AB R9, RZ, R9 ;  /* 0x00000009ff09723e */ /* 0x000fe200000000ff */
[----:B------:R-:W-:-:S04]  /*1da70*/  FMUL R12, R12, R2 ;  /* 0x000000020c0c7220 */ /* 0x000fc80000400000 */
[----:B------:R0:W-:Y:S01]  /*1da80*/  @P4 STG.E.U16 desc[UR36][R6.64+0xa0], R3 ;  /* 0x0000a00306004986 */ /* 0x0001e2000c101524 */
[C---:B------:R-:W-:Y:S02]  /*1da90*/  ISETP.GT.AND P4, PT, R0.reuse, 0x58, P2 ;  /* 0x000000580000780c */ /* 0x040fe40001784270 */
[----:B------:R-:W-:Y:S01]  /*1daa0*/  F2FP.F16.F32.PACK_AB R11, RZ, R11 ;  /* 0x0000000bff0b723e */ /* 0x000fe200000000ff */
[----:B------:R1:W-:Y:S01]  /*1dab0*/  @P5 STG.E.U16 desc[UR36][R6.64+0xa2], R9 ;  /* 0x0000a20906005986 */ /* 0x0003e2000c101524 */
[----:B------:R-:W-:Y:S02]  /*1dac0*/  ISETP.GT.AND P5, PT, R0, 0x59, P2 ;  /* 0x000000590000780c */ /* 0x000fe400017a4270 */
[----:B0-----:R-:W-:Y:S02]  /*1dad0*/  F2FP.F16.F32.PACK_AB R3, RZ, R12 ;  /* 0x0000000cff03723e */ /* 0x001fe400000000ff */
[----:B-1----:R-:W-:Y:S01]  /*1dae0*/  PRMT R9, R11, 0x7610, R9 ;  /* 0x000076100b097816 */ /* 0x002fe20000000009 */
[----:B------:R-:W-:-:S05]  /*1daf0*/  FMUL R11, R227, R2 ;  /* 0x00000002e30b7220 */ /* 0x000fca0000400000 */
[----:B------:R-:W-:Y:S01]  /*1db00*/  F2FP.F16.F32.PACK_AB R11, RZ, R11 ;  /* 0x0000000bff0b723e */ /* 0x000fe200000000ff */
[----:B------:R-:W-:-:S05]  /*1db10*/  FMUL R12, R225, R2 ;  /* 0x00000002e10c7220 */ /* 0x000fca0000400000 */
[----:B------:R-:W-:Y:S01]  /*1db20*/  F2FP.F16.F32.PACK_AB R12, RZ, R12 ;  /* 0x0000000cff0c723e */ /* 0x000fe200000000ff */
[----:B--2---:R-:W-:-:S05]  /*1db30*/  FMUL R10, R10, R2 ;  /* 0x000000020a0a7220 */ /* 0x004fca0000400000 */
[----:B------:R-:W-:Y:S01]  /*1db40*/  F2FP.F16.F32.PACK_AB R10, RZ, R10 ;  /* 0x0000000aff0a723e */ /* 0x000fe200000000ff */
[----:B---3--:R-:W-:-:S04]  /*1db50*/  FMUL R8, R8, R2 ;  /* 0x0000000208087220 */ /* 0x008fc80000400000 */
[----:B------:R0:W-:Y:S01]  /*1db60*/  @P1 STG.E.U16 desc[UR36][R4.64+0xb0], R10 ;  /* 0x0000b00a04001986 */ /* 0x0001e2000c101524 */
[----:B------:R-:W-:-:S03]  /*1db70*/  F2FP.F16.F32.PACK_AB R8, RZ, R8 ;  /* 0x00000008ff08723e */ /* 0x000fc600000000ff */
[----:B------:R-:W-:Y:S01]  /*1db80*/  @P0 STG.E.U16 desc[UR36][R4.64+0xb2], R9 ;  /* 0x0000b20904000986 */ /* 0x000fe2000c101524 */
[----:B------:R-:W-:-:S03]  /*1db90*/  ISETP.GT.AND P1, PT, R0, 0x60, P3 ;  /* 0x000000600000780c */ /* 0x000fc60001f24270 */
[----:B------:R1:W-:Y:S01]  /*1dba0*/  @P4 STG.E.U16 desc[UR36][R6.64+0xb0], R3 ;  /* 0x0000b00306004986 */ /* 0x0003e2000c101524 */
[----:B0-----:R-:W-:Y:S02]  /*1dbb0*/  PRMT R10, R8, 0x7610, R10 ;  /* 0x00007610080a7816 */ /* 0x001fe4000000000a */
[C---:B------:R-:W-:Y:S02]  /*1dbc0*/  ISETP.GT.AND P0, PT, R0.reuse, 0x61, P3 ;  /* 0x000000610000780c */ /* 0x040fe40001f04270 */
[----:B------:R-:W-:Y:S01]  /*1dbd0*/  ISETP.GT.AND P4, PT, R0, 0x60, P2 ;  /* 0x000000600000780c */ /* 0x000fe20001784270 */
[----:B------:R0:W-:Y:S01]  /*1dbe0*/  @P5 STG.E.U16 desc[UR36][R6.64+0xb2], R10 ;  /* 0x0000b20a06005986 */ /* 0x0001e2000c101524 */
[-C--:B-1----:R-:W-:Y:S01]  /*1dbf0*/  FMUL R3, R223, R2.reuse ;  /* 0x00000002df037220 */ /* 0x082fe20000400000 */
[-C--:B------:R-:W-:Y:S01]  /*1dc00*/  FMUL R9, R224, R2.reuse ;  /* 0x00000002e0097220 */ /* 0x080fe20000400000 */
[----:B------:R-:W-:Y:S01]  /*1dc10*/  PRMT R8, R11, 0x7610, R8 ;  /* 0x000076100b087816 */ /* 0x000fe20000000008 */
[----:B------:R-:W-:Y:S01]  /*1dc20*/  FMUL R11, R226, R2 ;  /* 0x00000002e20b7220 */ /* 0x000fe20000400000 */
[----:B------:R-:W-:-:S02]  /*1dc30*/  ISETP.GT.AND P5, PT, R0, 0x61, P2 ;  /* 0x000000610000780c */ /* 0x000fc400017a4270 */
[----:B------:R-:W-:Y:S02]  /*1dc40*/  F2FP.F16.F32.PACK_AB R3, RZ, R3 ;  /* 0x00000003ff03723e */ /* 0x000fe400000000ff */
[----:B------:R-:W-:Y:S02]  /*1dc50*/  F2FP.F16.F32.PACK_AB R9, RZ, R9 ;  /* 0x00000009ff09723e */ /* 0x000fe400000000ff */
[----:B------:R-:W-:Y:S01]  /*1dc60*/  PRMT R13, R3, 0x7610, R13 ;  /* 0x00007610030d7816 */ /* 0x000fe2000000000d */
[----:B------:R-:W-:Y:S01]  /*1dc70*/  FMUL R3, R222, R2 ;  /* 0x00000002de037220 */ /* 0x000fe20000400000 */
[----:B------:R-:W-:Y:S01]  /*1dc80*/  F2FP.F16.F32.PACK_AB R11, RZ, R11 ;  /* 0x0000000bff0b723e */ /* 0x000fe200000000ff */
[----:B------:R-:W-:Y:S01]  /*1dc90*/  @P1 STG.E.U16 desc[UR36][R4.64+0xc0], R8 ;  /* 0x0000c00804001986 */ /* 0x000fe2000c101524 */
[----:B0-----:R-:W-:Y:S02]  /*1dca0*/  PRMT R10, R9, 0x7610, R10 ;  /* 0x00007610090a7816 */ /* 0x001fe4000000000a */
[----:B------:R-:W-:Y:S01]  /*1dcb0*/  ISETP.GT.AND P1, PT, R0, 0x68, P3 ;  /* 0x000000680000780c */ /* 0x000fe20001f24270 */
[----:B------:R-:W-:Y:S01]  /*1dcc0*/  @P0 STG.E.U16 desc[UR36][R4.64+0xc2], R11 ;  /* 0x0000c20b04000986 */ /* 0x000fe2000c101524 */
[----:B------:R-:W-:-:S03]  /*1dcd0*/  F2FP.F16.F32.PACK_AB R3, RZ, R3 ;  /* 0x00000003ff03723e */ /* 0x000fc600000000ff */
[----:B------:R-:W-:Y:S04]  /*1dce0*/  @P4 STG.E.U16 desc[UR36][R6.64+0xc0], R12 ;  /* 0x0000c00c06004986 */ /* 0x000fe8000c101524 */
[----:B------:R0:W-:Y:S01]  /*1dcf0*/  @P5 STG.E.U16 desc[UR36][R6.64+0xc2], R10 ;  /* 0x0000c20a06005986 */ /* 0x0001e2000c101524 */
[----:B------:R-:W-:Y:S02]  /*1dd00*/  ISETP.GT.AND P0, PT, R0, 0x69, P3 ;  /* 0x000000690000780c */ /* 0x000fe40001f04270 */
[----:B0-----:R-:W-:Y:S01]  /*1dd10*/  PRMT R10, R3, 0x7610, R10 ;  /* 0x00007610030a7816 */ /* 0x001fe2000000000a */
[-C--:B------:R-:W-:Y:S01]  /*1dd20*/  FMUL R3, R219, R2.reuse ;  /* 0x00000002db037220 */ /* 0x080fe20000400000 */
[----:B------:R0:W-:Y:S04]  /*1dd30*/  @P1 STG.E.U16 desc[UR36][R4.64+0xd0], R13 ;  /* 0x0000d00d04001986 */ /* 0x0001e8000c101524 */
[----:B------:R-:W-:Y:S01]  /*1dd40*/  F2FP.F16.F32.PACK_AB R3, RZ, R3 ;  /* 0x00000003ff03723e */ /* 0x000fe200000000ff */
[-C--:B------:R-:W-:Y:S01]  /*1dd50*/  FMUL R8, R221, R2.reuse ;  /* 0x00000002dd087220 */ /* 0x080fe20000400000 */
[----:B------:R-:W-:Y:S01]  /*1dd60*/  FMUL R9, R220, R2 ;  /* 0x00000002dc097220 */ /* 0x000fe20000400000 */
[----:B------:R-:W-:-:S02]  /*1dd70*/  ISETP.GT.AND P4, PT, R0, 0x68, P2 ;  /* 0x000000680000780c */ /* 0x000fc40001784270 */
[----:B0-----:R-:W-:Y:S01]  /*1dd80*/  PRMT R13, R3, 0x7610, R13 ;  /* 0x00007610030d7816 */ /* 0x001fe2000000000d */
[----:B------:R-:W-:Y:S01]  /*1dd90*/  FMUL R3, R218, R2 ;  /* 0x00000002da037220 */ /* 0x000fe20000400000 */
[C---:B------:R-:W-:Y:S02]  /*1dda0*/  ISETP.GT.AND P5, PT, R0.reuse, 0x69, P2 ;  /* 0x000000690000780c */ /* 0x040fe400017a4270 */
[----:B------:R-:W-:Y:S02]  /*1ddb0*/  ISETP.GT.AND P1, PT, R0, 0x70, P3 ;  /* 0x000000700000780c */ /* 0x000fe40001f24270 */
[----:B------:R-:W-:Y:S01]  /*1ddc0*/  F2FP.F16.F32.PACK_AB R3, RZ, R3 ;  /* 0x00000003ff03723e */ /* 0x000fe200000000ff */
[----:B------:R0:W-:Y:S01]  /*1ddd0*/  @P0 STG.E.U16 desc[UR36][R4.64+0xd2], R10 ;  /* 0x0000d20a04000986 */ /* 0x0001e2000c101524 */
[----:B------:R-:W-:Y:S02]  /*1dde0*/  F2FP.F16.F32.PACK_AB R8, RZ, R8 ;  /* 0x00000008ff08723e */ /* 0x000fe400000000ff */
[----:B------:R-:W-:-:S02]  /*1ddf0*/  F2FP.F16.F32.PACK_AB R9, RZ, R9 ;  /* 0x00000009ff09723e */ /* 0x000fc400000000ff */
[----:B------:R-:W-:Y:S02]  /*1de00*/  PRMT R11, R8, 0x7610, R11 ;  /* 0x00007610080b7816 */ /* 0x000fe4000000000b */
[----:B------:R-:W-:Y:S02]  /*1de10*/  PRMT R12, R9, 0x7610, R12 ;  /* 0x00007610090c7816 */ /* 0x000fe4000000000c */
[----:B0-----:R-:W-:Y:S01]  /*1de20*/  PRMT R10, R3, 0x7610, R10 ;  /* 0x00007610030a7816 */ /* 0x001fe2000000000a */
[-C--:B------:R-:W-:Y:S01]  /*1de30*/  FMUL R3, R215, R2.reuse ;  /* 0x00000002d7037220 */ /* 0x080fe20000400000 */
[----:B------:R-:W-:Y:S01]  /*1de40*/  ISETP.GT.AND P0, PT, R0, 0x71, P3 ;  /* 0x000000710000780c */ /* 0x000fe20001f04270 */
[----:B------:R-:W-:Y:S03]  /*1de50*/  @P4 STG.E.U16 desc[UR36][R6.64+0xd0], R11 ;  /* 0x0000d00b06004986 */ /* 0x000fe6000c101524 */
[----:B------:R-:W-:Y:S01]  /*1de60*/  F2FP.F16.F32.PACK_AB R3, RZ, R3 ;  /* 0x00000003ff03723e */ /* 0x000fe200000000ff */
[----:B------:R-:W-:Y:S04]  /*1de70*/  @P5 STG.E.U16 desc[UR36][R6.64+0xd2], R12 ;  /* 0x0000d20c06005986 */ /* 0x000fe8000c101524 */
[----:B------:R0:W-:Y:S01]  /*1de80*/  @P1 STG.E.U16 desc[UR36][R4.64+0xe0], R13 ;  /* 0x0000e00d04001986 */ /* 0x0001e2000c101524 */
[-C--:B------:R-:W-:Y:S01]  /*1de90*/  FMUL R8, R217, R2.reuse ;  /* 0x00000002d9087220 */ /* 0x080fe20000400000 */
[----:B------:R-:W-:Y:S01]  /*1dea0*/  FMUL R9, R216, R2 ;  /* 0x00000002d8097220 */ /* 0x000fe20000400000 */
[----:B------:R-:W-:-:S02]  /*1deb0*/  ISETP.GT.AND P4, PT, R0, 0x70, P2 ;  /* 0x000000700000780c */ /* 0x000fc40001784270 */
[----:B------:R-:W-:Y:S02]  /*1dec0*/  ISETP.GT.AND P5, PT, R0, 0x71, P2 ;  /* 0x000000710000780c */ /* 0x000fe400017a4270 */
[----:B0-----:R-:W-:Y:S01]  /*1ded0*/  PRMT R13, R3, 0x7610, R13 ;  /* 0x00007610030d7816 */ /* 0x001fe2000000000d */
[----:B------:R-:W-:Y:S01]  /*1dee0*/  FMUL R3, R214, R2 ;  /* 0x00000002d6037220 */ /* 0x000fe20000400000 */
[----:B------:R-:W-:Y:S01]  /*1def0*/  ISETP.GT.AND P1, PT, R0, 0x78, P3 ;  /* 0x000000780000780c */ /* 0x000fe20001f24270 */
[----:B------:R0:W-:Y:S01]  /*1df00*/  @P0 STG.E.U16 desc[UR36][R4.64+0xe2], R10 ;  /* 0x0000e20a04000986 */ /* 0x0001e2000c101524 */
[----:B------:R-:W-:Y:S02]  /*1df10*/  F2FP.F16.F32.PACK_AB R8, RZ, R8 ;  /* 0x00000008ff08723e */ /* 0x000fe400000000ff */
        /* <DEDUP_REMOVED lines=249> */
[----:B------:R-:W-:Y:S01]  /*1eeb0*/  @P5 STG.E.U16 desc[UR36][R6.64+0x1a2], R12 ;  /* 0x0001a20c06005986 */ /* 0x000fe2000c101524 */
[-C--:B------:R-:W-:Y:S01]  /*1eec0*/  FMUL R8, R165, R2.reuse ;  /* 0x00000002a5087220 */ /* 0x080fe20000400000 */
[----:B------:R-:W-:Y:S01]  /*1eed0*/  FMUL R9, R164, R2 ;  /* 0x00000002a4097220 */ /* 0x000fe20000400000 */
[C---:B------:R-:W-:Y:S01]  /*1eee0*/  ISETP.GT.AND P4, PT, R0.reuse, 0xd8, P2 ;  /* 0x000000d80000780c */ /* 0x040fe20001784270 */
[----:B------:R0:W-:Y:S01]  /*1eef0*/  @P1 STG.E.U16 desc[UR36][R4.64+0x1b0], R13 ;  /* 0x0001b00d04001986 */ /* 0x0001e2000c101524 */
[----:B------:R-:W-:-:S02]  /*1ef00*/  ISETP.GT.AND P5, PT, R0, 0xd9, P2 ;  /* 0x000000d90000780c */ /* 0x000fc400017a4270 */
[----:B------:R-:W-:Y:S02]  /*1ef10*/  ISETP.GT.AND P1, PT, R0, 0xe0, P3 ;  /* 0x000000e00000780c */ /* 0x000fe40001f24270 */
[----:B------:R-:W-:Y:S02]  /*1ef20*/  F2FP.F16.F32.PACK_AB R8, RZ, R8 ;  /* 0x00000008ff08723e */ /* 0x000fe400000000ff */
[----:B------:R-:W-:Y:S02]  /*1ef30*/  F2FP.F16.F32.PACK_AB R9, RZ, R9 ;  /* 0x00000009ff09723e */ /* 0x000fe400000000ff */
[----:B0-----:R-:W-:Y:S01]  /*1ef40*/  PRMT R13, R3, 0x7610, R13 ;  /* 0x00007610030d7816 */ /* 0x001fe2000000000d */
[----:B------:R-:W-:Y:S01]  /*1ef50*/  FMUL R3, R161, R2 ;  /* 0x00000002a1037220 */ /* 0x000fe20000400000 */
[----:B------:R-:W-:Y:S01]  /*1ef60*/  PRMT R11, R8, 0x7610, R11 ;  /* 0x00007610080b7816 */ /* 0x000fe2000000000b */
[----:B------:R0:W-:Y:S03]  /*1ef70*/  @P0 STG.E.U16 desc[UR36][R4.64+0x1b2], R10 ;  /* 0x0001b20a04000986 */ /* 0x0001e6000c101524 */
[----:B------:R-:W-:-:S02]  /*1ef80*/  F2FP.F16.F32.PACK_AB R3, RZ, R3 ;  /* 0x00000003ff03723e */ /* 0x000fc400000000ff */
[----:B------:R-:W-:Y:S01]  /*1ef90*/  PRMT R12, R9, 0x7610, R12 ;  /* 0x00007610090c7816 */ /* 0x000fe2000000000c */
[----:B------:R-:W-:Y:S01]  /*1efa0*/  @P4 STG.E.U16 desc[UR36][R6.64+0x1b0], R11 ;  /* 0x0001b00b06004986 */ /* 0x000fe2000c101524 */
[-C--:B------:R-:W-:Y:S01]  /*1efb0*/  FMUL R8, R160, R2.reuse ;  /* 0x00000002a0087220 */ /* 0x080fe20000400000 */
[----:B------:R-:W-:Y:S02]  /*1efc0*/  ISETP.GT.AND P0, PT, R0, 0xe1, P3 ;  /* 0x000000e10000780c */ /* 0x000fe40001f04270 */
[----:B0-----:R-:W-:Y:S01]  /*1efd0*/  PRMT R10, R3, 0x7610, R10 ;  /* 0x00007610030a7816 */ /* 0x001fe2000000000a */
[-C--:B------:R-:W-:Y:S01]  /*1efe0*/  FMUL R3, R158, R2.reuse ;  /* 0x000000029e037220 */ /* 0x080fe20000400000 */
[----:B------:R-:W-:Y:S01]  /*1eff0*/  @P5 STG.E.U16 desc[UR36][R6.64+0x1b2], R12 ;  /* 0x0001b20c06005986 */ /* 0x000fe2000c101524 */
[----:B------:R-:W-:Y:S01]  /*1f000*/  FMUL R9, R159, R2 ;  /* 0x000000029f097220 */ /* 0x000fe20000400000 */
[C---:B------:R-:W-:Y:S02]  /*1f010*/  ISETP.GT.AND P4, PT, R0.reuse, 0xe0, P2 ;  /* 0x000000e00000780c */ /* 0x040fe40001784270 */
[----:B------:R0:W-:Y:S01]  /*1f020*/  @P1 STG.E.U16 desc[UR36][R4.64+0x1c0], R13 ;  /* 0x0001c00d04001986 */ /* 0x0001e2000c101524 */
[----:B------:R-:W-:-:S02]  /*1f030*/  ISETP.GT.AND P5, PT, R0, 0xe1, P2 ;  /* 0x000000e10000780c */ /* 0x000fc400017a4270 */
[----:B------:R-:W-:Y:S02]  /*1f040*/  ISETP.GT.AND P1, PT, R0, 0xe8, P3 ;  /* 0x000000e80000780c */ /* 0x000fe40001f24270 */
[----:B------:R-:W-:Y:S02]  /*1f050*/  F2FP.F16.F32.PACK_AB R3, RZ, R3 ;  /* 0x00000003ff03723e */ /* 0x000fe400000000ff */
[----:B------:R-:W-:Y:S02]  /*1f060*/  F2FP.F16.F32.PACK_AB R8, RZ, R8 ;  /* 0x00000008ff08723e */ /* 0x000fe400000000ff */
[----:B------:R-:W-:Y:S02]  /*1f070*/  F2FP.F16.F32.PACK_AB R9, RZ, R9 ;  /* 0x00000009ff09723e */ /* 0x000fe400000000ff */
[----:B0-----:R-:W-:Y:S01]  /*1f080*/  PRMT R13, R3, 0x7610, R13 ;  /* 0x00007610030d7816 */ /* 0x001fe2000000000d */
[----:B------:R-:W-:Y:S01]  /*1f090*/  FMUL R3, R157, R2 ;  /* 0x000000029d037220 */ /* 0x000fe20000400000 */
[----:B------:R-:W-:-:S02]  /*1f0a0*/  PRMT R11, R8, 0x7610, R11 ;  /* 0x00007610080b7816 */ /* 0x000fc4000000000b */
[----:B------:R-:W-:Y:S01]  /*1f0b0*/  PRMT R12, R9, 0x7610, R12 ;  /* 0x00007610090c7816 */ /* 0x000fe2000000000c */
[----:B------:R0:W-:Y:S01]  /*1f0c0*/  @P0 STG.E.U16 desc[UR36][R4.64+0x1c2], R10 ;  /* 0x0001c20a04000986 */ /* 0x0001e2000c101524 */
[----:B------:R-:W-:Y:S01]  /*1f0d0*/  F2FP.F16.F32.PACK_AB R3, RZ, R3 ;  /* 0x00000003ff03723e */ /* 0x000fe200000000ff */
[----:B------:R-:W-:Y:S02]  /*1f0e0*/  FMUL R8, R156, R2 ;  /* 0x000000029c087220 */ /* 0x000fe40000400000 */
[----:B------:R1:W-:Y:S01]  /*1f0f0*/  @P4 STG.E.U16 desc[UR36][R6.64+0x1c0], R11 ;  /* 0x0001c00b06004986 */ /* 0x0003e2000c101524 */
[----:B------:R-:W-:-:S03]  /*1f100*/  ISETP.GT.AND P0, PT, R0, 0xe9, P3 ;  /* 0x000000e90000780c */ /* 0x000fc60001f04270 */
[----:B------:R-:W-:Y:S01]  /*1f110*/  @P5 STG.E.U16 desc[UR36][R6.64+0x1c2], R12 ;  /* 0x0001c20c06005986 */ /* 0x000fe2000c101524 */
[----:B------:R-:W-:-:S03]  /*1f120*/  ISETP.GT.AND P4, PT, R0, 0xe9, P2 ;  /* 0x000000e90000780c */ /* 0x000fc60001784270 */
[----:B------:R2:W-:Y:S01]  /*1f130*/  @P1 STG.E.U16 desc[UR36][R4.64+0x1d0], R13 ;  /* 0x0001d00d04001986 */ /* 0x0005e2000c101524 */
[----:B------:R-:W-:Y:S02]  /*1f140*/  ISETP.GT.AND P1, PT, R0, 0xe8, P2 ;  /* 0x000000e80000780c */ /* 0x000fe40001724270 */
[----:B0-----:R-:W-:Y:S01]  /*1f150*/  PRMT R10, R3, 0x7610, R10 ;  /* 0x00007610030a7816 */ /* 0x001fe2000000000a */
[-C--:B------:R-:W-:Y:S01]  /*1f160*/  FMUL R3, R152, R2.reuse ;  /* 0x0000000298037220 */ /* 0x080fe20000400000 */
[----:B------:R-:W-:Y:S01]  /*1f170*/  ISETP.GT.AND P5, PT, R0, 0xf0, P3 ;  /* 0x000000f00000780c */ /* 0x000fe20001fa4270 */
[----:B------:R-:W-:Y:S01]  /*1f180*/  FMUL R9, R153, R2 ;  /* 0x0000000299097220 */ /* 0x000fe20000400000 */
[----:B------:R-:W-:Y:S02]  /*1f190*/  F2FP.F16.F32.PACK_AB R8, RZ, R8 ;  /* 0x00000008ff08723e */ /* 0x000fe400000000ff */
[----:B------:R-:W-:Y:S02]  /*1f1a0*/  F2FP.F16.F32.PACK_AB R3, RZ, R3 ;  /* 0x00000003ff03723e */ /* 0x000fe400000000ff */
[----:B-1----:R-:W-:-:S02]  /*1f1b0*/  PRMT R11, R8, 0x7610, R11 ;  /* 0x00007610080b7816 */ /* 0x002fc4000000000b */
[----:B------:R-:W-:Y:S02]  /*1f1c0*/  F2FP.F16.F32.PACK_AB R9, RZ, R9 ;  /* 0x00000009ff09723e */ /* 0x000fe400000000ff */
[----:B--2---:R-:W-:Y:S01]  /*1f1d0*/  PRMT R13, R3, 0x7610, R13 ;  /* 0x00007610030d7816 */ /* 0x004fe2000000000d */
[----:B------:R-:W-:Y:S01]  /*1f1e0*/  @P0 STG.E.U16 desc[UR36][R4.64+0x1d2], R10 ;  /* 0x0001d20a04000986 */ /* 0x000fe2000c101524 */
[----:B------:R-:W-:-:S03]  /*1f1f0*/  FMUL R3, R23, R2 ;  /* 0x0000000217037220 */ /* 0x000fc60000400000 */
[----:B------:R-:W-:Y:S04]  /*1f200*/  @P1 STG.E.U16 desc[UR36][R6.64+0x1d0], R11 ;  /* 0x0001d00b06001986 */ /* 0x000fe8000c101524 */
[----:B------:R0:W-:Y:S01]  /*1f210*/  @P4 STG.E.U16 desc[UR36][R6.64+0x1d2], R9 ;  /* 0x0001d20906004986 */ /* 0x0001e2000c101524 */
[----:B------:R-:W-:-:S03]  /*1f220*/  ISETP.GT.AND P4, PT, R0, 0xf0, P2 ;  /* 0x000000f00000780c */ /* 0x000fc60001784270 */
[----:B------:R-:W-:Y:S01]  /*1f230*/  @P5 STG.E.U16 desc[UR36][R4.64+0x1e0], R13 ;  /* 0x0001e00d04005986 */ /* 0x000fe2000c101524 */
[----:B------:R-:W-:Y:S01]  /*1f240*/  ISETP.GT.AND P5, PT, R0, 0xf1, P3 ;  /* 0x000000f10000780c */ /* 0x000fe20001fa4270 */
[----:B------:R-:W-:Y:S01]  /*1f250*/  FMUL R8, R22, R2 ;  /* 0x0000000216087220 */ /* 0x000fe20000400000 */
[----:B------:R-:W-:-:S04]  /*1f260*/  F2FP.F16.F32.PACK_AB R3, RZ, R3 ;  /* 0x00000003ff03723e */ /* 0x000fc800000000ff */
[----:B------:R-:W-:Y:S02]  /*1f270*/  PRMT R14, R3, 0x7610, R14 ;  /* 0x00007610030e7816 */ /* 0x000fe4000000000e */
[----:B------:R-:W-:Y:S01]  /*1f280*/  F2FP.F16.F32.PACK_AB R12, RZ, R8 ;  /* 0x00000008ff0c723e */ /* 0x000fe200000000ff */
[----:B0-----:R-:W-:-:S04]  /*1f290*/  FMUL R9, R19, R2 ;  /* 0x0000000213097220 */ /* 0x001fc80000400000 */
[----:B------:R-:W-:Y:S01]  /*1f2a0*/  @P5 STG.E.U16 desc[UR36][R4.64+0x1e2], R14 ;  /* 0x0001e20e04005986 */ /* 0x000fe2000c101524 */
[----:B------:R-:W-:-:S03]  /*1f2b0*/  ISETP.GT.AND P5, PT, R0, 0xf8, P3 ;  /* 0x000000f80000780c */ /* 0x000fc60001fa4270 */
[----:B------:R0:W-:Y:S01]  /*1f2c0*/  @P4 STG.E.U16 desc[UR36][R6.64+0x1e0], R12 ;  /* 0x0001e00c06004986 */ /* 0x0001e2000c101524 */
[C---:B------:R-:W-:Y:S01]  /*1f2d0*/  ISETP.GT.AND P4, PT, R0.reuse, 0xf1, P2 ;  /* 0x000000f10000780c */ /* 0x040fe20001784270 */
[-C--:B------:R-:W-:Y:S01]  /*1f2e0*/  FMUL R11, R21, R2.reuse ;  /* 0x00000002150b7220 */ /* 0x080fe20000400000 */
[----:B------:R-:W-:Y:S01]  /*1f2f0*/  ISETP.GT.AND P3, PT, R0, 0xf9, P3 ;  /* 0x000000f90000780c */ /* 0x000fe20001f64270 */
[-C--:B------:R-:W-:Y:S01]  /*1f300*/  FMUL R10, R20, R2.reuse ;  /* 0x00000002140a7220 */ /* 0x080fe20000400000 */
[----:B------:R-:W-:Y:S01]  /*1f310*/  USHF.L.U32 UR9, UR4, 0x8, URZ ;  /* 0x0000000804097899 */ /* 0x000fe2000800063f */
[----:B------:R-:W-:Y:S01]  /*1f320*/  FMUL R8, R18, R2 ;  /* 0x0000000212087220 */ /* 0x000fe20000400000 */
[----:B------:R-:W-:Y:S02]  /*1f330*/  F2FP.F16.F32.PACK_AB R9, RZ, R9 ;  /* 0x00000009ff09723e */ /* 0x000fe400000000ff */
[----:B------:R-:W-:Y:S01]  /*1f340*/  F2FP.F16.F32.PACK_AB R11, RZ, R11 ;  /* 0x0000000bff0b723e */ /* 0x000fe200000000ff */
[----:B------:R-:W-:Y:S01]  /*1f350*/  USHF.L.U64.HI UR8, UR4, 0x8, UR5 ;  /* 0x0000000804087899 */ /* 0x000fe20008010205 */
[----:B------:R-:W-:-:S02]  /*1f360*/  F2FP.F16.F32.PACK_AB R10, RZ, R10 ;  /* 0x0000000aff0a723e */ /* 0x000fc400000000ff */
[----:B0-----:R-:W-:Y:S01]  /*1f370*/  PRMT R12, R9, 0x7610, R12 ;  /* 0x00007610090c7816 */ /* 0x001fe2000000000c */
[----:B------:R-:W-:Y:S01]  /*1f380*/  IMAD.U32 R9, RZ, RZ, UR9 ;  /* 0x00000009ff097e24 */ /* 0x000fe2000f8e00ff */
[----:B------:R-:W-:Y:S01]  /*1f390*/  F2FP.F16.F32.PACK_AB R8, RZ, R8 ;  /* 0x00000008ff08723e */ /* 0x000fe200000000ff */
[----:B------:R0:W-:Y:S01]  /*1f3a0*/  @P4 STG.E.U16 desc[UR36][R6.64+0x1e2], R11 ;  /* 0x0001e20b06004986 */ /* 0x0001e2000c101524 */
[----:B------:R-:W-:Y:S02]  /*1f3b0*/  ISETP.GT.AND P1, PT, R155, 0x80, PT ;  /* 0x000000809b00780c */ /* 0x000fe40003f24270 */
[----:B------:R-:W-:Y:S01]  /*1f3c0*/  PRMT R13, R8, 0x7610, R13 ;  /* 0x00007610080d7816 */ /* 0x000fe2000000000d */
[----:B------:R-:W-:Y:S04]  /*1f3d0*/  @P5 STG.E.U16 desc[UR36][R4.64+0x1f0], R10 ;  /* 0x0001f00a04005986 */ /* 0x000fe8000c101524 */
[----:B------:R1:W-:Y:S01]  /*1f3e0*/  @P3 STG.E.U16 desc[UR36][R4.64+0x1f2], R12 ;  /* 0x0001f20c04003986 */ /* 0x0003e2000c101524 */
[----:B------:R-:W-:-:S02]  /*1f3f0*/  IADD3 R8, P3, P5, R4, UR7, R9 ;  /* 0x0000000704087c10 */ /* 0x000fc4000fd7e009 */
[----:B0-----:R-:W-:Y:S02]  /*1f400*/  MOV R11, UR8 ;  /* 0x00000008000b7c02 */ /* 0x001fe40008000f00 */
[C---:B------:R-:W-:Y:S02]  /*1f410*/  ISETP.GT.AND P4, PT, R0.reuse, 0xf8, P2 ;  /* 0x000000f80000780c */ /* 0x040fe40001784270 */
[C---:B------:R-:W-:Y:S02]  /*1f420*/  ISETP.GT.AND P2, PT, R0.reuse, 0xf9, P2 ;  /* 0x000000f90000780c */ /* 0x040fe40001744270 */
[----:B------:R-:W-:Y:S02]  /*1f430*/  IADD3.X R9, R5, UR6, R11, P3, P5 ;  /* 0x0000000605097c10 */ /* 0x000fe40009fea40b */
[----:B------:R-:W-:Y:S01]  /*1f440*/  ISETP.GT.AND P3, PT, R0, 0x1, P1 ;  /* 0x000000010000780c */ /* 0x000fe20000f64270 */
[-C--:B------:R-:W-:Y:S01]  /*1f450*/  FMUL R3, R15, R2.reuse ;  /* 0x000000020f037220 */ /* 0x080fe20000400000 */
[----:B------:R-:W-:Y:S01]  /*1f460*/  FMUL R25, R25, R2 ;  /* 0x0000000219197220 */ /* 0x000fe20000400000 */
[----:B-1----:R-:W-:-:S03]  /*1f470*/  IADD3 R4, P5, R4, UR9, RZ ;  /* 0x0000000904047c10 */ /* 0x002fc6000ffbe0ff */
[----:B------:R-:W-:Y:S02]  /*1f480*/  F2FP.F16.F32.PACK_AB R3, RZ, R3 ;  /* 0x00000003ff03723e */ /* 0x000fe400000000ff */
[----:B------:R-:W-:Y:S02]  /*1f490*/  F2FP.F16.F32.PACK_AB R25, RZ, R25 ;  /* 0x00000019ff19723e */ /* 0x000fe400000000ff */
[----:B------:R-:W-:Y:S01]  /*1f4a0*/  IADD3.X R5, R5, UR8, RZ, P5, !PT ;  /* 0x0000000805057c10 */ /* 0x000fe2000affe4ff */
[----:B------:R-:W-:Y:S01]  /*1f4b0*/  @P4 STG.E.U16 desc[UR36][R6.64+0x1f0], R13 ;  /* 0x0001f00d06004986 */ /* 0x000fe2000c101524 */
[----:B------:R-:W-:-:S03]  /*1f4c0*/  ISETP.GT.AND P0, PT, R155, 0x88, PT ;  /* 0x000000889b00780c */ /* 0x000fc60003f04270 */
[----:B------:R0:W-:Y:S01]  /*1f4d0*/  @P2 STG.E.U16 desc[UR36][R6.64+0x1f2], R3 ;  /* 0x0001f20306002986 */ /* 0x0001e2000c101524 */
[----:B------:R-:W-:-:S03]  /*1f4e0*/  ISETP.GT.AND P4, PT, R0, RZ, P1 ;  /* 0x000000ff0000720c */ /* 0x000fc60000f84270 */
[----:B------:R-:W-:Y:S01]  /*1f4f0*/  @P3 STG.E.U16 desc[UR36][R4.64+0x2], R25 ;  /* 0x0000021904003986 */ /* 0x000fe2000c101524 */
[----:B------:R-:W-:Y:S02]  /*1f500*/  IADD3 R10, P3, R4, UR7, RZ ;  /* 0x00000007040a7c10 */ /* 0x000fe4000ff7e0ff */
[----:B------:R-:W-:Y:S01]  /*1f510*/  ISETP.GT.AND P2, PT, R0, RZ, P0 ;  /* 0x000000ff0000720c */ /* 0x000fe20000744270 */
[-C--:B------:R-:W-:Y:S01]  /*1f520*/  FMUL R24, R24, R2.reuse ;  /* 0x0000000218187220 */ /* 0x080fe20000400000 */
[-C--:B------:R-:W-:Y:S01]  /*1f530*/  FMUL R26, R26, R2.reuse ;  /* 0x000000021a1a7220 */ /* 0x080fe20000400000 */
[C---:B------:R-:W-:Y:S02]  /*1f540*/  ISETP.GT.AND P5, PT, R0.reuse, 0x1, P0 ;  /* 0x000000010000780c */ /* 0x040fe400007a4270 */
[----:B------:R-:W-:Y:S02]  /*1f550*/  IADD3.X R11, R5, UR6, RZ, P3, !PT ;  /* 0x00000006050b7c10 */ /* 0x000fe40009ffe4ff */
[----:B------:R-:W-:Y:S01]  /*1f560*/  ISETP.GT.AND P3, PT, R0, 0x9, P1 ;  /* 0x000000090000780c */ /* 0x000fe20000f64270 */
[-C--:B------:R-:W-:Y:S01]  /*1f570*/  FMUL R27, R27, R2.reuse ;  /* 0x000000021b1b7220 */ /* 0x080fe20000400000 */
[----:B------:R-:W-:Y:S01]  /*1f580*/  FMUL R29, R29, R2 ;  /* 0x000000021d1d7220 */ /* 0x000fe20000400000 */
[----:B------:R-:W-:-:S02]  /*1f590*/  F2FP.F16.F32.PACK_AB R24, RZ, R24 ;  /* 0x00000018ff18723e */ /* 0x000fc400000000ff */
[----:B------:R-:W-:Y:S02]  /*1f5a0*/  F2FP.F16.F32.PACK_AB R26, RZ, R26 ;  /* 0x0000001aff1a723e */ /* 0x000fe400000000ff */
[----:B------:R-:W-:Y:S01]  /*1f5b0*/  F2FP.F16.F32.PACK_AB R27, RZ, R27 ;  /* 0x0000001bff1b723e */ /* 0x000fe200000000ff */
[----:B------:R-:W-:Y:S01]  /*1f5c0*/  @P4 STG.E.U16 desc[UR36][R4.64], R24 ;  /* 0x0000001804004986 */ /* 0x000fe2000c101524 */
[----:B------:R-:W-:Y:S02]  /*1f5d0*/  F2FP.F16.F32.PACK_AB R29, RZ, R29 ;  /* 0x0000001dff1d723e */ /* 0x000fe400000000ff */
[C---:B------:R-:W-:Y:S01]  /*1f5e0*/  ISETP.GT.AND P4, PT, R0.reuse, 0x8, P1 ;  /* 0x000000080000780c */ /* 0x040fe20000f84270 */
[----:B------:R-:W-:Y:S01]  /*1f5f0*/  @P2 STG.E.U16 desc[UR36][R10.64], R26 ;  /* 0x0000001a0a002986 */ /* 0x000fe2000c101524 */
[----:B------:R-:W-:Y:S01]  /*1f600*/  ISETP.GT.AND P2, PT, R0, 0x8, P0 ;  /* 0x000000080000780c */ /* 0x000fe20000744270 */
[-C--:B------:R-:W-:Y:S01]  /*1f610*/  FMUL R28, R28, R2.reuse ;  /* 0x000000021c1c7220 */ /* 0x080fe20000400000 */
[----:B------:R-:W-:Y:S01]  /*1f620*/  FMUL R30, R30, R2 ;  /* 0x000000021e1e7220 */ /* 0x000fe20000400000 */
[----:B------:R-:W-:Y:S01]  /*1f630*/  @P5 STG.E.U16 desc[UR36][R10.64+0x2], R27 ;  /* 0x0000021b0a005986 */ /* 0x000fe2000c101524 */
[----:B------:R-:W-:-:S03]  /*1f640*/  ISETP.GT.AND P5, PT, R0, 0x9, P0 ;  /* 0x000000090000780c */ /* 0x000fc600007a4270 */
[----:B------:R-:W-:Y:S01]  /*1f650*/  @P3 STG.E.U16 desc[UR36][R4.64+0x12], R29 ;  /* 0x0000121d04003986 */ /* 0x000fe2000c101524 */
[----:B0-----:R-:W-:Y:S02]  /*1f660*/  IADD3 R6, P3, R4, UR7, RZ ;  /* 0x0000000704067c10 */ /* 0x001fe4000ff7e0ff */
[----:B------:R-:W-:Y:S01]  /*1f670*/  F2FP.F16.F32.PACK_AB R28, RZ, R28 ;  /* 0x0000001cff1c723e */ /* 0x000fe200000000ff */
[----:B------:R-:W-:Y:S01]  /*1f680*/  FMUL R31, R31, R2 ;  /* 0x000000021f1f7220 */ /* 0x000fe20000400000 */
[----:B------:R-:W-:Y:S02]  /*1f690*/  F2FP.F16.F32.PACK_AB R30, RZ, R30 ;  /* 0x0000001eff1e723e */ /* 0x000fe400000000ff */
[----:B------:R-:W-:Y:S01]  /*1f6a0*/  IADD3.X R7, R5, UR6, RZ, P3, !PT ;  /* 0x0000000605077c10 */ /* 0x000fe20009ffe4ff */
[----:B------:R-:W-:Y:S01]  /*1f6b0*/  @P4 STG.E.U16 desc[UR36][R4.64+0x10], R28 ;  /* 0x0000101c04004986 */ /* 0x000fe2000c101524 */
[----:B------:R-:W-:-:S03]  /*1f6c0*/  F2FP.F16.F32.PACK_AB R31, RZ, R31 ;  /* 0x0000001fff1f723e */ /* 0x000fc600000000ff */
[----:B------:R0:W-:Y:S01]  /*1f6d0*/  @P2 STG.E.U16 desc[UR36][R6.64+0x10], R30 ;  /* 0x0000101e06002986 */ /* 0x0001e2000c101524 */
[C---:B------:R-:W-:Y:S02]  /*1f6e0*/  ISETP.GT.AND P2, PT, R0.reuse, 0x10, P0 ;  /* 0x000000100000780c */ /* 0x040fe40000744270 */
[C---:B------:R-:W-:Y:S01]  /*1f6f0*/  ISETP.GT.AND P4, PT, R0.reuse, 0x10, P1 ;  /* 0x000000100000780c */ /* 0x040fe20000f84270 */
[----:B------:R-:W-:Y:S01]  /*1f700*/  @P5 STG.E.U16 desc[UR36][R8.64+0x12], R31 ;  /* 0x0000121f08005986 */ /* 0x000fe2000c101524 */
[----:B------:R-:W-:Y:S01]  /*1f710*/  ISETP.GT.AND P3, PT, R0, 0x11, P1 ;  /* 0x000000110000780c */ /* 0x000fe20000f64270 */
[-C--:B------:R-:W-:Y:S01]  /*1f720*/  FMUL R32, R32, R2.reuse ;  /* 0x0000000220207220 */ /* 0x080fe20000400000 */
[----:B------:R-:W-:Y:S01]  /*1f730*/  ISETP.GT.AND P5, PT, R0, 0x11, P0 ;  /* 0x000000110000780c */ /* 0x000fe200007a4270 */
[-C--:B------:R-:W-:Y:S01]  /*1f740*/  FMUL R33, R33, R2.reuse ;  /* 0x0000000221217220 */ /* 0x080fe20000400000 */
[----:B------:R-:W-:Y:S02]  /*1f750*/  FMUL R34, R34, R2 ;  /* 0x0000000222227220 */ /* 0x000fe40000400000 */
[----:B------:R-:W-:-:S02]  /*1f760*/  F2FP.F16.F32.PACK_AB R32, RZ, R32 ;  /* 0x00000020ff20723e */ /* 0x000fc400000000ff */
[----:B------:R-:W-:Y:S01]  /*1f770*/  F2FP.F16.F32.PACK_AB R33, RZ, R33 ;  /* 0x00000021ff21723e */ /* 0x000fe200000000ff */
[----:B0-----:R-:W-:Y:S01]  /*1f780*/  @P2 IMAD.MOV.U32 R6, RZ, RZ, R8 ;  /* 0x000000ffff062224 */ /* 0x001fe200078e0008 */
[----:B------:R-:W-:Y:S01]  /*1f790*/  F2FP.F16.F32.PACK_AB R34, RZ, R34 ;  /* 0x00000022ff22723e */ /* 0x000fe200000000ff */
[----:B------:R-:W-:Y:S01]  /*1f7a0*/  FMUL R35, R35, R2 ;  /* 0x0000000223237220 */ /* 0x000fe20000400000 */
[----:B------:R-:W-:Y:S01]  /*1f7b0*/  @P2 MOV R7, R9 ;  /* 0x0000000900072202 */ /* 0x000fe20000000f00 */
[----:B------:R-:W-:Y:S04]  /*1f7c0*/  @P4 STG.E.U16 desc[UR36][R4.64+0x20], R32 ;  /* 0x0000202004004986 */ /* 0x000fe8000c101524 */
[----:B------:R-:W-:Y:S01]  /*1f7d0*/  @P3 STG.E.U16 desc[UR36][R4.64+0x22], R33 ;  /* 0x0000222104003986 */ /* 0x000fe2000c101524 */
[----:B------:R-:W-:-:S03]  /*1f7e0*/  F2FP.F16.F32.PACK_AB R35, RZ, R35 ;  /* 0x00000023ff23723e */ /* 0x000fc600000000ff */
[----:B------:R0:W-:Y:S01]  /*1f7f0*/  @P2 STG.E.U16 desc[UR36][R6.64+0x20], R34 ;  /* 0x0000202206002986 */ /* 0x0001e2000c101524 */
[C---:B------:R-:W-:Y:S02]  /*1f800*/  ISETP.GT.AND P2, PT, R0.reuse, 0x18, P0 ;  /* 0x000000180000780c */ /* 0x040fe40000744270 */
[C---:B------:R-:W-:Y:S02]  /*1f810*/  ISETP.GT.AND P4, PT, R0.reuse, 0x18, P1 ;  /* 0x000000180000780c */ /* 0x040fe40000f84270 */
[----:B------:R-:W-:Y:S01]  /*1f820*/  ISETP.GT.AND P3, PT, R0, 0x19, P1 ;  /* 0x000000190000780c */ /* 0x000fe20000f64270 */
[----:B0-----:R-:W-:Y:S01]  /*1f830*/  @P5 IMAD.MOV.U32 R6, RZ, RZ, R8 ;  /* 0x000000ffff065224 */ /* 0x001fe200078e0008 */
[----:B------:R-:W-:Y:S01]  /*1f840*/  @P5 MOV R7, R9 ;  /* 0x0000000900075202 */ /* 0x000fe20000000f00 */
[-C--:B------:R-:W-:Y:S01]  /*1f850*/  FMUL R36, R36, R2.reuse ;  /* 0x0000000224247220 */ /* 0x080fe20000400000 */
[----:B------:R-:W-:-:S03]  /*1f860*/  FMUL R37, R37, R2 ;  /* 0x0000000225257220 */ /* 0x000fc60000400000 */
[----:B------:R0:W-:Y:S01]  /*1f870*/  @P5 STG.E.U16 desc[UR36][R6.64+0x22], R35 ;  /* 0x0000222306005986 */ /* 0x0001e2000c101524 */
[----:B------:R-:W-:Y:S01]  /*1f880*/  ISETP.GT.AND P5, PT, R0, 0x19, P0 ;  /* 0x000000190000780c */ /* 0x000fe200007a4270 */
[----:B------:R-:W-:Y:S01]  /*1f890*/  FMUL R38, R38, R2 ;  /* 0x0000000226267220 */ /* 0x000fe20000400000 */
[----:B------:R-:W-:Y:S02]  /*1f8a0*/  F2FP.F16.F32.PACK_AB R36, RZ, R36 ;  /* 0x00000024ff24723e */ /* 0x000fe400000000ff */
[----:B------:R-:W-:Y:S01]  /*1f8b0*/  F2FP.F16.F32.PACK_AB R37, RZ, R37 ;  /* 0x00000025ff25723e */ /* 0x000fe200000000ff */
[----:B------:R-:W-:Y:S01]  /*1f8c0*/  FMUL R39, R39, R2 ;  /* 0x0000000227277220 */ /* 0x000fe20000400000 */
[----:B------:R-:W-:Y:S01]  /*1f8d0*/  F2FP.F16.F32.PACK_AB R38, RZ, R38 ;  /* 0x00000026ff26723e */ /* 0x000fe200000000ff */
[----:B------:R-:W-:Y:S01]  /*1f8e0*/  @P4 STG.E.U16 desc[UR36][R4.64+0x30], R36 ;  /* 0x0000302404004986 */ /* 0x000fe2000c101524 */
[----:B0-----:R-:W-:Y:S01]  /*1f8f0*/  @P2 IMAD.MOV.U32 R6, RZ, RZ, R8 ;  /* 0x000000ffff062224 */ /* 0x001fe200078e0008 */
[----:B------:R-:W-:-:S02]  /*1f900*/  @P2 MOV R7, R9 ;  /* 0x0000000900072202 */ /* 0x000fc40000000f00 */
        /* <DEDUP_REMOVED lines=486> */
[-C--:B------:R-:W-:Y:S01]  /*21770*/  FMUL R136, R136, R2.reuse ;  /* 0x0000000288887220 */ /* 0x080fe20000400000 */
[----:B0-----:R-:W-:Y:S01]  /*21780*/  @P5 IMAD.MOV.U32 R6, RZ, RZ, R8 ;  /* 0x000000ffff065224 */ /* 0x001fe200078e0008 */
[----:B------:R-:W-:Y:S01]  /*21790*/  @P5 MOV R7, R9 ;  /* 0x0000000900075202 */ /* 0x000fe20000000f00 */
[-C--:B------:R-:W-:Y:S01]  /*217a0*/  FMUL R137, R137, R2.reuse ;  /* 0x0000000289897220 */ /* 0x080fe20000400000 */
[----:B------:R-:W-:-:S03]  /*217b0*/  FMUL R138, R138, R2 ;  /* 0x000000028a8a7220 */ /* 0x000fc60000400000 */
[----:B------:R0:W-:Y:S01]  /*217c0*/  @P5 STG.E.U16 desc[UR36][R6.64+0x1b2], R135 ;  /* 0x0001b28706005986 */ /* 0x0001e2000c101524 */
[----:B------:R-:W-:Y:S02]  /*217d0*/  ISETP.GT.AND P5, PT, R0, 0xe1, P0 ;  /* 0x000000e10000780c */ /* 0x000fe400007a4270 */
        /* <DEDUP_REMOVED lines=8> */
[----:B------:R-:W-:Y:S01]  /*21860*/  ISETP.GT.AND P4, PT, R0, 0xe8, P1 ;  /* 0x000000e80000780c */ /* 0x000fe20000f84270 */
[-C--:B------:R-:W-:Y:S01]  /*21870*/  FMUL R140, R140, R2.reuse ;  /* 0x000000028c8c7220 */ /* 0x080fe20000400000 */
[----:B------:R-:W-:Y:S01]  /*21880*/  F2FP.F16.F32.PACK_AB R139, RZ, R139 ;  /* 0x0000008bff8b723e */ /* 0x000fe200000000ff */
[----:B------:R0:W-:Y:S01]  /*21890*/  @P2 STG.E.U16 desc[UR36][R6.64+0x1c0], R138 ;  /* 0x0001c08a06002986 */ /* 0x0001e2000c101524 */
[C---:B------:R-:W-:Y:S02]  /*218a0*/  ISETP.GT.AND P2, PT, R0.reuse, 0xe8, P0 ;  /* 0x000000e80000780c */ /* 0x040fe40000744270 */
[----:B------:R-:W-:Y:S01]  /*218b0*/  ISETP.GT.AND P3, PT, R0, 0xe9, P1 ;  /* 0x000000e90000780c */ /* 0x000fe20000f64270 */
[----:B------:R-:W-:Y:S01]  /*218c0*/  FMUL R141, R141, R2 ;  /* 0x000000028d8d7220 */ /* 0x000fe20000400000 */
[----:B------:R-:W-:Y:S01]  /*218d0*/  F2FP.F16.F32.PACK_AB R140, RZ, R140 ;  /* 0x0000008cff8c723e */ /* 0x000fe200000000ff */
[----:B0-----:R-:W-:Y:S01]  /*218e0*/  @P5 IMAD.MOV.U32 R6, RZ, RZ, R8 ;  /* 0x000000ffff065224 */ /* 0x001fe200078e0008 */
[----:B------:R-:W-:Y:S01]  /*218f0*/  @P5 MOV R7, R9 ;  /* 0x0000000900075202 */ /* 0x000fe20000000f00 */
[----:B------:R-:W-:-:S04]  /*21900*/  FMUL R142, R142, R2 ;  /* 0x000000028e8e7220 */ /* 0x000fc80000400000 */
[----:B------:R0:W-:Y:S01]  /*21910*/  @P5 STG.E.U16 desc[UR36][R6.64+0x1c2], R139 ;  /* 0x0001c28b06005986 */ /* 0x0001e2000c101524 */
[C---:B------:R-:W-:Y:S02]  /*21920*/  ISETP.GT.AND P5, PT, R0.reuse, 0xe9, P0 ;  /* 0x000000e90000780c */ /* 0x040fe400007a4270 */
[----:B------:R-:W-:Y:S01]  /*21930*/  F2FP.F16.F32.PACK_AB R141, RZ, R141 ;  /* 0x0000008dff8d723e */ /* 0x000fe200000000ff */
[----:B------:R-:W-:Y:S01]  /*21940*/  @P4 STG.E.U16 desc[UR36][R4.64+0x1d0], R140 ;  /* 0x0001d08c04004986 */ /* 0x000fe2000c101524 */
[----:B------:R-:W-:Y:S01]  /*21950*/  ISETP.GT.AND P4, PT, R0, 0xf0, P1 ;  /* 0x000000f00000780c */ /* 0x000fe20000f84270 */
[----:B------:R-:W-:Y:S01]  /*21960*/  FMUL R143, R143, R2 ;  /* 0x000000028f8f7220 */ /* 0x000fe20000400000 */
[----:B------:R-:W-:Y:S01]  /*21970*/  F2FP.F16.F32.PACK_AB R142, RZ, R142 ;  /* 0x0000008eff8e723e */ /* 0x000fe200000000ff */
[----:B------:R-:W-:Y:S01]  /*21980*/  FMUL R144, R144, R2 ;  /* 0x0000000290907220 */ /* 0x000fe20000400000 */
[----:B------:R-:W-:Y:S01]  /*21990*/  @P3 STG.E.U16 desc[UR36][R4.64+0x1d2], R141 ;  /* 0x0001d28d04003986 */ /* 0x000fe2000c101524 */
[----:B0-----:R-:W-:Y:S01]  /*219a0*/  @P2 IMAD.MOV.U32 R6, RZ, RZ, R8 ;  /* 0x000000ffff062224 */ /* 0x001fe200078e0008 */
[----:B------:R-:W-:-:S02]  /*219b0*/  @P2 MOV R7, R9 ;  /* 0x0000000900072202 */ /* 0x000fc40000000f00 */
[C---:B------:R-:W-:Y:S01]  /*219c0*/  ISETP.GT.AND P3, PT, R0.reuse, 0xf1, P1 ;  /* 0x000000f10000780c */ /* 0x040fe20000f64270 */
[----:B------:R-:W-:Y:S01]  /*219d0*/  FMUL R145, R145, R2 ;  /* 0x0000000291917220 */ /* 0x000fe20000400000 */
[----:B------:R-:W-:Y:S01]  /*219e0*/  F2FP.F16.F32.PACK_AB R143, RZ, R143 ;  /* 0x0000008fff8f723e */ /* 0x000fe200000000ff */
[----:B------:R0:W-:Y:S01]  /*219f0*/  @P2 STG.E.U16 desc[UR36][R6.64+0x1d0], R142 ;  /* 0x0001d08e06002986 */ /* 0x0001e2000c101524 */
[----:B------:R-:W-:Y:S02]  /*21a00*/  F2FP.F16.F32.PACK_AB R144, RZ, R144 ;  /* 0x00000090ff90723e */ /* 0x000fe400000000ff */
[----:B------:R-:W-:Y:S02]  /*21a10*/  ISETP.GT.AND P2, PT, R0, 0xf0, P0 ;  /* 0x000000f00000780c */ /* 0x000fe40000744270 */
[----:B------:R-:W-:Y:S01]  /*21a20*/  F2FP.F16.F32.PACK_AB R145, RZ, R145 ;  /* 0x00000091ff91723e */ /* 0x000fe200000000ff */
[----:B0-----:R-:W-:Y:S01]  /*21a30*/  @P5 IMAD.MOV.U32 R6, RZ, RZ, R8 ;  /* 0x000000ffff065224 */ /* 0x001fe200078e0008 */
[----:B------:R-:W-:Y:S01]  /*21a40*/  @P5 MOV R7, R9 ;  /* 0x0000000900075202 */ /* 0x000fe20000000f00 */
[----:B------:R-:W-:-:S04]  /*21a50*/  FMUL R146, R146, R2 ;  /* 0x0000000292927220 */ /* 0x000fc80000400000 */
[----:B------:R0:W-:Y:S04]  /*21a60*/  @P5 STG.E.U16 desc[UR36][R6.64+0x1d2], R143 ;  /* 0x0001d28f06005986 */ /* 0x0001e8000c101524 */
[----:B------:R-:W-:Y:S01]  /*21a70*/  @P4 STG.E.U16 desc[UR36][R4.64+0x1e0], R144 ;  /* 0x0001e09004004986 */ /* 0x000fe2000c101524 */
[----:B------:R-:W-:-:S03]  /*21a80*/  ISETP.GT.AND P4, PT, R0, 0xf1, P0 ;  /* 0x000000f10000780c */ /* 0x000fc60000784270 */
[----:B------:R-:W-:Y:S01]  /*21a90*/  @P3 STG.E.U16 desc[UR36][R4.64+0x1e2], R145 ;  /* 0x0001e29104003986 */ /* 0x000fe2000c101524 */
[C---:B------:R-:W-:Y:S02]  /*21aa0*/  ISETP.GT.AND P3, PT, R0.reuse, 0xf8, P1 ;  /* 0x000000f80000780c */ /* 0x040fe40000f64270 */
[C---:B------:R-:W-:Y:S01]  /*21ab0*/  ISETP.GT.AND P1, PT, R0.reuse, 0xf9, P1 ;  /* 0x000000f90000780c */ /* 0x040fe20000f24270 */
[----:B0-----:R-:W-:Y:S01]  /*21ac0*/  @P2 IMAD.MOV.U32 R6, RZ, RZ, R8 ;  /* 0x000000ffff062224 */ /* 0x001fe200078e0008 */
[----:B------:R-:W-:Y:S01]  /*21ad0*/  F2FP.F16.F32.PACK_AB R146, RZ, R146 ;  /* 0x00000092ff92723e */ /* 0x000fe200000000ff */
[-C--:B------:R-:W-:Y:S01]  /*21ae0*/  FMUL R147, R147, R2.reuse ;  /* 0x0000000293937220 */ /* 0x080fe20000400000 */
[----:B------:R-:W-:Y:S02]  /*21af0*/  ISETP.GT.AND P5, PT, R0, 0xf8, P0 ;  /* 0x000000f80000780c */ /* 0x000fe400007a4270 */
[----:B------:R-:W-:Y:S01]  /*21b00*/  @P2 MOV R7, R9 ;  /* 0x0000000900072202 */ /* 0x000fe20000000f00 */
[-C--:B------:R-:W-:Y:S01]  /*21b10*/  FMUL R148, R148, R2.reuse ;  /* 0x0000000294947220 */ /* 0x080fe20000400000 */
[----:B------:R-:W-:Y:S01]  /*21b20*/  FMUL R149, R149, R2 ;  /* 0x0000000295957220 */ /* 0x000fe20000400000 */
[----:B------:R-:W-:-:S02]  /*21b30*/  ISETP.GT.AND P0, PT, R0, 0xf9, P0 ;  /* 0x000000f90000780c */ /* 0x000fc40000704270 */
[----:B------:R0:W-:Y:S01]  /*21b40*/  @P2 STG.E.U16 desc[UR36][R6.64+0x1e0], R146 ;  /* 0x0001e09206002986 */ /* 0x0001e2000c101524 */
[----:B------:R-:W-:Y:S01]  /*21b50*/  F2FP.F16.F32.PACK_AB R147, RZ, R147 ;  /* 0x00000093ff93723e */ /* 0x000fe200000000ff */
[----:B------:R-:W-:Y:S01]  /*21b60*/  FMUL R150, R150, R2 ;  /* 0x0000000296967220 */ /* 0x000fe20000400000 */
[----:B------:R-:W-:Y:S02]  /*21b70*/  F2FP.F16.F32.PACK_AB R148, RZ, R148 ;  /* 0x00000094ff94723e */ /* 0x000fe400000000ff */
[----:B------:R-:W-:Y:S01]  /*21b80*/  F2FP.F16.F32.PACK_AB R149, RZ, R149 ;  /* 0x00000095ff95723e */ /* 0x000fe200000000ff */
[----:B------:R-:W-:Y:S01]  /*21b90*/  FMUL R151, R151, R2 ;  /* 0x0000000297977220 */ /* 0x000fe20000400000 */
[----:B0-----:R-:W-:Y:S01]  /*21ba0*/  @P4 IMAD.MOV.U32 R6, RZ, RZ, R8 ;  /* 0x000000ffff064224 */ /* 0x001fe200078e0008 */
[----:B------:R-:W-:Y:S02]  /*21bb0*/  @P4 MOV R7, R9 ;  /* 0x0000000900074202 */ /* 0x000fe40000000f00 */
[----:B------:R-:W-:-:S03]  /*21bc0*/  F2FP.F16.F32.PACK_AB R150, RZ, R150 ;  /* 0x00000096ff96723e */ /* 0x000fc600000000ff */
[----:B------:R-:W-:Y:S01]  /*21bd0*/  @P4 STG.E.U16 desc[UR36][R6.64+0x1e2], R147 ;  /* 0x0001e29306004986 */ /* 0x000fe2000c101524 */
[----:B------:R-:W-:-:S03]  /*21be0*/  F2FP.F16.F32.PACK_AB R151, RZ, R151 ;  /* 0x00000097ff97723e */ /* 0x000fc600000000ff */
[----:B------:R-:W-:Y:S04]  /*21bf0*/  @P3 STG.E.U16 desc[UR36][R4.64+0x1f0], R148 ;  /* 0x0001f09404003986 */ /* 0x000fe8000c101524 */
[----:B------:R0:W-:Y:S02]  /*21c00*/  @P1 STG.E.U16 desc[UR36][R4.64+0x1f2], R149 ;  /* 0x0001f29504001986 */ /* 0x0001e4000c101524 */
[----:B0-----:R-:W-:Y:S01]  /*21c10*/  @P5 IMAD.MOV.U32 R4, RZ, RZ, R8 ;  /* 0x000000ffff045224 */ /* 0x001fe200078e0008 */
[----:B------:R-:W-:-:S05]  /*21c20*/  @P5 MOV R5, R9 ;  /* 0x0000000900055202 */ /* 0x000fca0000000f00 */
[----:B------:R0:W-:Y:S04]  /*21c30*/  @P5 STG.E.U16 desc[UR36][R4.64+0x1f0], R150 ;  /* 0x0001f09604005986 */ /* 0x0001e8000c101524 */
[----:B------:R0:W-:Y:S02]  /*21c40*/  @P0 STG.E.U16 desc[UR36][R8.64+0x1f2], R151 ;  /* 0x0001f29708000986 */ /* 0x0001e4000c101524 */
.L_x_540:
[----:B------:R-:W-:Y:S05]  /*21c50*/  BSYNC B0 ;  /* 0x0000000000007941 */ /* 0x000fea0003800000 */
.L_x_32:
[----:B0---4-:R-:W4:Y:S04]  /*21c60*/  LDL.LU R5, [R1+0x200] ;  /* 0x0002000001057983 */ /* 0x011f280000300800 */
[----:B------:R-:W4:Y:S01]  /*21c70*/  LDL.LU R4, [R1+0x204] ;  /* 0x0002040001047983 */ /* 0x000f220000300800 */
[----:B------:R-:W-:Y:S01]  /*21c80*/  ULDC UR4, c[0x0][0xc] ;  /* 0x0000030000047ab9 */ /* 0x000fe20000000800 */
[----:B------:R-:W-:Y:S01]  /*21c90*/  ULDC UR5, c[0x0][0x10] ;  /* 0x0000040000057ab9 */ /* 0x000fe20000000800 */
[----:B------:R-:W4:Y:S01]  /*21ca0*/  LDC R3, c[0x0][0x14] ;  /* 0x00000500ff037b82 */ /* 0x000f220000000800 */
[----:B------:R-:W-:Y:S01]  /*21cb0*/  UIMAD.WIDE.U32 UR4, UR4, UR5, URZ ;  /* 0x00000005040472a5 */ /* 0x000fe2000f8e003f */
[----:B------:R-:W-:Y:S01]  /*21cc0*/  PRMT R0, RZ, 0x7610, R0 ;  /* 0x00007610ff007816 */ /* 0x000fe20000000000 */
[----:B------:R-:W-:Y:S01]  /*21cd0*/  UMOV UR41, 0xffffffff ;  /* 0xffffffff00297882 */ /* 0x000fe20000000000 */
[----:B------:R-:W-:-:S03]  /*21ce0*/  IMAD.MOV.U32 R18, RZ, RZ, -0x1 ;  /* 0xffffffffff127424 */ /* 0x000fc600078e00ff */
[----:B----4-:R-:W-:-:S04]  /*21cf0*/  IMAD.WIDE.U32 R4, R3, UR4, R4 ;  /* 0x0000000403047c25 */ /* 0x010fc8000f8e0004 */
[----:B------:R-:W-:Y:S01]  /*21d00*/  IMAD R3, R3, UR5, RZ ;  /* 0x0000000503037c24 */ /* 0x000fe2000f8e02ff */
[----:B------:R-:W-:Y:S01]  /*21d10*/  MOV R22, R4 ;  /* 0x0000000400167202 */ /* 0x000fe20000000f00 */
[----:B------:R-:W-:Y:S02]  /*21d20*/  ULDC.64 UR4, c[0x0][0x650] ;  /* 0x0001940000047ab9 */ /* 0x000fe40000000a00 */
[----:B------:R-:W-:Y:S01]  /*21d30*/  IMAD.IADD R23, R5, 0x1, R3 ;  /* 0x0000000105177824 */ /* 0x000fe200078e0203 */
[----:B------:R-:W-:-:S04]  /*21d40*/  ISETP.GE.U32.AND P0, PT, R4, UR4, PT ;  /* 0x0000000404007c0c */ /* 0x000fc8000bf06070 */
[----:B------:R0:W-:Y:S01]  /*21d50*/  STL [R1+0x200], R23 ;  /* 0x0002001701007387 */ /* 0x0001e20000100800 */
[----:B------:R-:W-:-:S03]  /*21d60*/  ISETP.GE.U32.AND.EX P0, PT, R23, UR5, PT, P0 ;  /* 0x0000000517007c0c */ /* 0x000fc6000bf06100 */
[----:B------:R0:W-:Y:S10]  /*21d70*/  STL [R1+0x204], R22 ;  /* 0x0002041601007387 */ /* 0x0001f40000100800 */
[----:B0-----:R-:W-:Y:S05]  /*21d80*/  @P0 BRA `(.L_x_541) ;  /* 0x0000000400740947 */ /* 0x001fea0003800000 */
[----:B------:R-:W0:Y:S01]  /*21d90*/  S2R R18, SR_CTAID.X ;  /* 0x0000000000127919 */ /* 0x000e220000002500 */
[----:B-----5:R-:W4:Y:S01]  /*21da0*/  LDC.64 R10, c[0x0][0x628] ;  /* 0x00018a00ff0a7b82 */ /* 0x020f220000000a00 */
[----:B------:R-:W-:Y:S01]  /*21db0*/  ULDC UR4, c[0x0][0x150] ;  /* 0x0000540000047ab9 */ /* 0x000fe20000000800 */
[----:B------:R-:W-:Y:S01]  /*21dc0*/  MOV R8, R22 ;  /* 0x0000001600087202 */ /* 0x000fe20000000f00 */
[----:B------:R-:W0:Y:S01]  /*21dd0*/  S2R R20, SR_CTAID.Y ;  /* 0x0000000000147919 */ /* 0x000e220000002600 */
[----:B------:R-:W-:-:S04]  /*21de0*/  IMAD.MOV.U32 R9, RZ, RZ, R23 ;  /* 0x000000ffff097224 */ /* 0x000fc800078e0017 */
[----:B------:R-:W0:Y:S08]  /*21df0*/  LDC R21, c[0x0][0x144] ;  /* 0x00005100ff157b82 */ /* 0x000e300000000800 */
[----:B-123--:R-:W1:Y:S08]  /*21e00*/  LDC R12, c[0x0][0x630] ;  /* 0x00018c00ff0c7b82 */ /* 0x00ee700000000800 */
[----:B------:R-:W2:Y:S01]  /*21e10*/  LDC.64 R14, c[0x0][0x620] ;  /* 0x00018800ff0e7b82 */ /* 0x000ea20000000a00 */
[----:B----4-:R-:W-:-:S04]  /*21e20*/  ISETP.NE.U32.AND P0, PT, R10, RZ, PT ;  /* 0x000000ff0a00720c */ /* 0x010fc80003f05070 */
[----:B------:R-:W-:Y:S02]  /*21e30*/  ISETP.NE.AND.EX P0, PT, R11, RZ, PT, P0 ;  /* 0x000000ff0b00720c */ /* 0x000fe40003f05300 */
[----:B0-----:R-:W-:-:S05]  /*21e40*/  I2FP.F32.U32 R0, R18 ;  /* 0x0000001200007245 */ /* 0x001fca0000201000 */
[----:B------:R-:W-:-:S04]  /*21e50*/  FMUL R0, R0, UR4 ;  /* 0x0000000400007c20 */ /* 0x000fc80008400000 */
[----:B------:R0:W3:Y:S02]  /*21e60*/  F2I.U32.TRUNC.NTZ R19, R0 ;  /* 0x0000000000137305 */ /* 0x0000e4000020f000 */
[----:B-1----:R-:W-:Y:S05]  /*21e70*/  @!P0 BRA `(.L_x_542) ;  /* 0x0000000000288947 */ /* 0x002fea0003800000 */
[----:B0-----:R-:W0:Y:S02]  /*21e80*/  LDC R0, c[0x0][0x634] ;  /* 0x00018d00ff007b82 */ /* 0x001e240000000800 */
[----:B0-----:R-:W-:-:S04]  /*21e90*/  IADD3 R3, P0, R22, R0, RZ ;  /* 0x0000000016037210 */ /* 0x001fc80007f1e0ff */
[----:B------:R-:W-:-:S05]  /*21ea0*/  IADD3.X R13, RZ, R23, RZ, P0, !PT ;  /* 0x00000017ff0d7210 */ /* 0x000fca00007fe4ff */
[----:B------:R-:W-:-:S04]  /*21eb0*/  IMAD.WIDE.U32 R4, R13, R10, RZ ;  /* 0x0000000a0d047225 */ /* 0x000fc800078e00ff */
[----:B------:R-:W-:-:S04]  /*21ec0*/  IMAD.WIDE.U32 R6, P0, R3, R11, R4 ;  /* 0x0000000b03067225 */ /* 0x000fc80007800004 */
[----:B------:R-:W-:Y:S01]  /*21ed0*/  IMAD.WIDE.U32 R4, R3, R10, RZ ;  /* 0x0000000a03047225 */ /* 0x000fe200078e00ff */
[----:B------:R-:W-:-:S03]  /*21ee0*/  MOV R8, R7 ;  /* 0x0000000700087202 */ /* 0x000fc60000000f00 */
[----:B------:R-:W-:Y:S01]  /*21ef0*/  IMAD.X R9, RZ, RZ, RZ, P0 ;  /* 0x000000ffff097224 */ /* 0x000fe200000e06ff */
[----:B------:R-:W-:-:S05]  /*21f00*/  IADD3 RZ, P0, R5, R6, RZ ;  /* 0x0000000605ff7210 */ /* 0x000fca0007f1e0ff */
[----:B------:R-:W-:-:S08]  /*21f10*/  IMAD.WIDE.U32.X R8, R13, R11, R8, P0 ;  /* 0x0000000b0d087225 */ /* 0x000fd000000e0408 */
.L_x_542:
[-CC-:B------:R-:W-:Y:S01]  /*21f20*/  SHF.R.U64 R25, R8, R12.reuse, R9.reuse ;  /* 0x0000000c08197219 */ /* 0x180fe20000001209 */
[----:B------:R-:W1:Y:S01]  /*21f30*/  LDC.64 R26, c[0x0][0x640] ;  /* 0x00019000ff1a7b82 */ /* 0x000e620000000a00 */
[----:B0-----:R-:W-:Y:S01]  /*21f40*/  SHF.R.U32.HI R0, RZ, R12, R9 ;  /* 0x0000000cff007219 */ /* 0x001fe20000011609 */
[----:B------:R-:W-:Y:S01]  /*21f50*/  IMAD.MOV.U32 R4, RZ, RZ, R22 ;  /* 0x000000ffff047224 */ /* 0x000fe200078e0016 */
[----:B------:R-:W-:Y:S01]  /*21f60*/  IADD3 R3, P0, RZ, -R25, RZ ;  /* 0x80000019ff037210 */ /* 0x000fe20007f1e0ff */
[----:B------:R-:W-:Y:S01]  /*21f70*/  ULDC UR4, c[0x0][0x154] ;  /* 0x0000550000047ab9 */ /* 0x000fe20000000800 */
[----:B---3--:R-:W-:Y:S01]  /*21f80*/  IADD3 R19, -R19, RZ, RZ ;  /* 0x000000ff13137210 */ /* 0x008fe20007ffe1ff */
[----:B------:R-:W-:Y:S02]  /*21f90*/  IMAD.MOV.U32 R7, RZ, RZ, 0x1 ;  /* 0x00000001ff077424 */ /* 0x000fe400078e00ff */
[----:B------:R-:W0:Y:S01]  /*21fa0*/  LDC R6, c[0x0][0x618] ;  /* 0x00018600ff067b82 */ /* 0x000e220000000800 */
[----:B------:R-:W-:-:S02]  /*21fb0*/  IMAD.X R5, RZ, RZ, ~R0, P0 ;  /* 0x000000ffff057224 */ /* 0x000fc400000e0e00 */
[----:B------:R-:W-:Y:S02]  /*21fc0*/  IMAD R22, R21, R19, R18 ;  /* 0x0000001315167224 */ /* 0x000fe400078e0212 */
[-C--:B--2---:R-:W-:Y:S01]  /*21fd0*/  IMAD R0, R5, R14.reuse, RZ ;  /* 0x0000000e05007224 */ /* 0x084fe200078e02ff */
[----:B------:R-:W-:Y:S02]  /*21fe0*/  MOV R5, R23 ;  /* 0x0000001700057202 */ /* 0x000fe40000000f00 */
[----:B------:R-:W2:Y:S01]  /*21ff0*/  LDC R8, c[0x0][0x608] ;  /* 0x00018200ff087b82 */ /* 0x000ea20000000800 */
[----:B------:R-:W-:-:S04]  /*22000*/  IMAD.WIDE.U32 R4, R3, R14, R4 ;  /* 0x0000000e03047225 */ /* 0x000fc800078e0004 */
[----:B------:R-:W-:-:S03]  /*22010*/  IMAD R3, R3, R15, R0 ;  /* 0x0000000f03037224 */ /* 0x000fc600078e0200 */
[----:B------:R-:W3:Y:S01]  /*22020*/  LDC R24, c[0x0][0x658] ;  /* 0x00019600ff187b82 */ /* 0x000ee20000000800 */
[----:B------:R-:W-:Y:S01]  /*22030*/  I2FP.F32.U32 R0, R20 ;  /* 0x0000001400007245 */ /* 0x000fe20000201000 */
[----:B------:R-:W-:Y:S01]  /*22040*/  IMAD.IADD R3, R5, 0x1, R3 ;  /* 0x0000000105037824 */ /* 0x000fe200078e0203 */
[----:B-1----:R-:W-:-:S03]  /*22050*/  ISETP.NE.U32.AND P0, PT, R26, RZ, PT ;  /* 0x000000ff1a00720c */ /* 0x002fc60003f05070 */
[----:B------:R-:W-:Y:S01]  /*22060*/  FMUL R0, R0, UR4 ;  /* 0x0000000400007c20 */ /* 0x000fe20008400000 */
[----:B------:R-:W-:Y:S01]  /*22070*/  MOV R5, 0xffffffff ;  /* 0xffffffff00057802 */ /* 0x000fe20000000f00 */
[----:B------:R-:W1:Y:S01]  /*22080*/  LDC R15, c[0x0][0x148] ;  /* 0x00005200ff0f7b82 */ /* 0x000e620000000800 */
[----:B------:R-:W-:Y:S01]  /*22090*/  ISETP.NE.AND.EX P0, PT, R27, RZ, PT, P0 ;  /* 0x000000ff1b00720c */ /* 0x000fe20003f05300 */
[----:B------:R4:W1:Y:S01]  /*220a0*/  F2I.U32.TRUNC.NTZ R13, R0 ;  /* 0x00000000000d7305 */ /* 0x000862000020f000 */
[-CC-:B0-----:R-:W-:Y:S02]  /*220b0*/  SHF.R.U64 R12, R4, R6.reuse, R3.reuse ;  /* 0x00000006040c7219 */ /* 0x181fe40000001203 */
[----:B------:R-:W-:-:S03]  /*220c0*/  SHF.R.U32.HI R3, RZ, R6, R3 ;  /* 0x00000006ff037219 */ /* 0x000fc60000011603 */
[----:B------:R-:W0:Y:S01]  /*220d0*/  LDC R18, c[0x0][0x600] ;  /* 0x00018000ff127b82 */ /* 0x000e220000000800 */
[-CC-:B--2---:R-:W-:Y:S02]  /*220e0*/  SHF.R.U64 R10, R12, R8.reuse, R3.reuse ;  /* 0x000000080c0a7219 */ /* 0x184fe40000001203 */
[----:B------:R-:W-:-:S05]  /*220f0*/  SHF.R.U32.HI R3, RZ, R8, R3 ;  /* 0x00000008ff037219 */ /* 0x000fca0000011603 */
[----:B------:R-:W2:Y:S01]  /*22100*/  LDC R19, c[0x0][0x648] ;  /* 0x00019200ff137b82 */ /* 0x000ea20000000800 */
[-C--:B---3--:R-:W-:Y:S02]  /*22110*/  SHF.L.U32 R4, R5, R24.reuse, RZ ;  /* 0x0000001805047219 */ /* 0x088fe400000006ff */
[-CC-:B------:R-:W-:Y:S02]  /*22120*/  SHF.R.U64 R14, R10, R24.reuse, R3.reuse ;  /* 0x000000180a0e7219 */ /* 0x180fe40000001203 */
[----:B------:R-:W-:Y:S02]  /*22130*/  SHF.R.U32.HI R5, RZ, R24, R3 ;  /* 0x00000018ff057219 */ /* 0x000fe40000011603 */
[----:B------:R-:W-:Y:S01]  /*22140*/  LOP3.LUT R163, RZ, R4, RZ, 0x33, !PT ;  /* 0x00000004ffa37212 */ /* 0x000fe200078e33ff */
[----:B------:R-:W3:Y:S01]  /*22150*/  LDC R21, c[0x0][0x638] ;  /* 0x00018e00ff157b82 */ /* 0x000ee20000000800 */
[----:B------:R-:W-:Y:S02]  /*22160*/  SHF.L.U32 R24, R7, R24, RZ ;  /* 0x0000001807187219 */ /* 0x000fe400000006ff */
[----:B------:R-:W-:-:S05]  /*22170*/  MOV R4, R14 ;  /* 0x0000000e00047202 */ /* 0x000fca0000000f00 */
[----:B------:R-:W0:Y:S01]  /*22180*/  LDC R23, c[0x0][0x610] ;  /* 0x00018400ff177b82 */ /* 0x000e220000000800 */
[----:B----4-:R-:W-:Y:S05]  /*22190*/  @!P0 BRA `(.L_x_543) ;  /* 0x0000000000288947 */ /* 0x010fea0003800000 */
[----:B------:R-:W4:Y:S02]  /*221a0*/  LDC R3, c[0x0][0x64c] ;  /* 0x00019300ff037b82 */ /* 0x000f240000000800 */
[----:B----4-:R-:W-:-:S05]  /*221b0*/  IADD3 R3, P0, R14, R3, RZ ;  /* 0x000000030e037210 */ /* 0x010fca0007f1e0ff */
        /* <DEDUP_REMOVED lines=8> */
.L_x_543:
[----:B------:R-:W4:Y:S01]  /*22240*/  LDC R3, c[0x0][0x65c] ;  /* 0x00019700ff037b82 */ /* 0x000f220000000800 */
[----:B--2---:R-:W-:Y:S01]  /*22250*/  SHF.R.U64 R0, R4, R19, R5 ;  /* 0x0000001304007219 */ /* 0x004fe20000001205 */
[----:B0-----:R-:W-:Y:S01]  /*22260*/  VIADD R5, R18, 0xffffffff ;  /* 0xffffffff12057836 */ /* 0x001fe20000000000 */
[----:B------:R-:W-:Y:S02]  /*22270*/  LOP3.LUT R163, R10, R163, RZ, 0xc0, !PT ;  /* 0x000000a30aa37212 */ /* 0x000fe400078ec0ff */
[----:B-1----:R-:W-:Y:S02]  /*22280*/  IADD3 R13, -R13, RZ, RZ ;  /* 0x000000ff0d0d7210 */ /* 0x002fe40007ffe1ff */
[----:B------:R-:W-:Y:S01]  /*22290*/  LOP3.LUT R5, R12, R5, RZ, 0xc0, !PT ;  /* 0x000000050c057212 */ /* 0x000fe200078ec0ff */
[----:B------:R-:W-:Y:S01]  /*222a0*/  IMAD R163, R24, R0, R163 ;  /* 0x0000000018a37224 */ /* 0x000fe200078e02a3 */
[----:B------:R-:W-:Y:S02]  /*222b0*/  R2UR UR41, R25 ;  /* 0x00000000192972ca */ /* 0x000fe400000e0000 */
[----:B----4-:R-:W-:-:S02]  /*222c0*/  ISETP.NE.AND P0, PT, R3, 0x1, PT ;  /* 0x000000010300780c */ /* 0x010fc40003f05270 */
[----:B------:R-:W-:-:S05]  /*222d0*/  IADD3 R3, -R0, RZ, RZ ;  /* 0x000000ff00037210 */ /* 0x000fca0007ffe1ff */
[----:B---3--:R-:W-:Y:S02]  /*222e0*/  IMAD R0, R3, R21, R14 ;  /* 0x0000001503007224 */ /* 0x008fe400078e020e */
[----:B------:R-:W-:Y:S02]  /*222f0*/  IMAD.MOV.U32 R3, RZ, RZ, 0x1 ;  /* 0x00000001ff037424 */ /* 0x000fe400078e00ff */
[----:B------:R-:W-:Y:S02]  /*22300*/  IMAD R0, R0, R18, R5 ;  /* 0x0000001200007224 */ /* 0x000fe400078e0205 */
[----:B------:R-:W-:-:S04]  /*22310*/  @P0 IMAD R22, R15, R13, R20 ;  /* 0x0000000d0f160224 */ /* 0x000fc800078e0214 */
[----:B------:R-:W-:-:S05]  /*22320*/  IMAD R163, R163, R23, R22 ;  /* 0x00000017a3a37224 */ /* 0x000fca00078e0216 */
[----:B------:R-:W-:Y:S02]  /*22330*/  SEL R18, R0, R163, !P0 ;  /* 0x000000a300127207 */ /* 0x000fe40004000000 */
[----:B------:R-:W-:Y:S02]  /*22340*/  SEL R163, R163, R0, !P0 ;  /* 0x00000000a3a37207 */ /* 0x000fe40004000000 */
[----:B------:R-:W-:-:S07]  /*22350*/  PRMT R0, R3, 0x7610, R0 ;  /* 0x0000761003007816 */ /* 0x000fce0000000000 */
.L_x_541:
[----:B------:R-:W-:Y:S02]  /*22360*/  LOP3.LUT P0, RZ, R0, 0xff, RZ, 0xc0, !PT ;  /* 0x000000ff00ff7812 */ /* 0x000fe4000780c0ff */
[----:B------:R-:W-:-:S11]  /*22370*/  MOV R22, R163 ;  /* 0x000000a300167202 */ /* 0x000fd60000000f00 */
[----:B------:R-:W-:Y:S05]  /*22380*/  @P0 BRA `(.L_x_544) ;  /* 0xfffffdec00a40947 */ /* 0x000fea000383ffff */
[----:B------:R-:W-:Y:S05]  /*22390*/  EXIT ;  /* 0x000000000000794d */ /* 0x000fea0003800000 */
.L_x_7:
[----:B------:R-:W2:Y:S01]  /*223a0*/  LDL R18, [R1+0x204] ;  /* 0x0002040001127983 */ /* 0x000ea20000100800 */
[----:B------:R-:W-:-:S03]  /*223b0*/  ULDC.64 UR4, c[0x0][0x650] ;  /* 0x0001940000047ab9 */ /* 0x000fc60000000a00 */
[----:B------:R-:W3:Y:S01]  /*223c0*/  LDL R22, [R1+0x200] ;  /* 0x0002000001167983 */ /* 0x000ee20000100800 */
[----:B------:R-:W-:Y:S01]  /*223d0*/  PRMT R5, RZ, 0x7610, R5 ;  /* 0x00007610ff057816 */ /* 0x000fe20000000005 */
[----:B------:R-:W-:Y:S01]  /*223e0*/  IMAD.MOV.U32 R12, RZ, RZ, -0x1 ;  /* 0xffffffffff0c7424 */ /* 0x000fe200078e00ff */
[----:B------:R-:W-:Y:S01]  /*223f0*/  MOV R4, 0xffffffff ;  /* 0xffffffff00047802 */ /* 0x000fe20000000f00 */
[----:B------:R-:W-:Y:S01]  /*22400*/  IMAD.MOV.U32 R13, RZ, RZ, -0x1 ;  /* 0xffffffffff0d7424 */ /* 0x000fe200078e00ff */
[----:B--2---:R-:W-:-:S04]  /*22410*/  ISETP.GE.U32.AND P0, PT, R18, UR4, PT ;  /* 0x0000000412007c0c */ /* 0x004fc8000bf06070 */
[----:B---3--:R-:W-:-:S13]  /*22420*/  ISETP.GE.U32.AND.EX P0, PT, R22, UR5, PT, P0 ;  /* 0x0000000516007c0c */ /* 0x008fda000bf06100 */
        /* <DEDUP_REMOVED lines=10> */
[----:B-1----:R-:W-:-:S04]  /*224d0*/  IADD3 R9, P0, R18, R4, RZ ;  /* 0x0000000412097210 */ /* 0x002fc80007f1e0ff */
[----:B0-----:R-:W-:-:S05]  /*224e0*/  IADD3.X R15, RZ, R22, RZ, P0, !PT ;  /* 0x00000016ff0f7210 */ /* 0x001fca00007fe4ff */
[----:B------:R-:W-:-:S04]  /*224f0*/  IMAD.WIDE.U32 R4, R15, R12, RZ ;  /* 0x0000000c0f047225 */ /* 0x000fc800078e00ff */
[----:B------:R-:W-:-:S04]  /*22500*/  IMAD.WIDE.U32 R6, P0, R9, R13, R4 ;  /* 0x0000000d09067225 */ /* 0x000fc80007800004 */
[----:B------:R-:W-:Y:S01]  /*22510*/  IMAD.WIDE.U32 R4, R9, R12, RZ ;  /* 0x0000000c09047225 */ /* 0x000fe200078e00ff */
[----:B------:R-:W-:-:S03]  /*22520*/  MOV R8, R7 ;  /* 0x0000000700087202 */ /* 0x000fc60000000f00 */
[----:B------:R-:W-:Y:S01]  /*22530*/  IMAD.X R9, RZ, RZ, RZ, P0 ;  /* 0x000000ffff097224 */ /* 0x000fe200000e06ff */
[----:B------:R-:W-:-:S05]  /*22540*/  IADD3 RZ, P0, R5, R6, RZ ;  /* 0x0000000605ff7210 */ /* 0x000fca0007f1e0ff */
[----:B------:R-:W-:-:S08]  /*22550*/  IMAD.WIDE.U32.X R8, R15, R13, R8, P0 ;  /* 0x0000000d0f087225 */ /* 0x000fd000000e0408 */
.L_x_546:
[----:B------:R-:W1:Y:S01]  /*22560*/  LDC.64 R20, c[0x0][0x640] ;  /* 0x00019000ff147b82 */ /* 0x000e620000000a00 */
[-CC-:B0-----:R-:W-:Y:S02]  /*22570*/  SHF.R.U64 R15, R8, R10.reuse, R9.reuse ;  /* 0x0000000a080f7219 */ /* 0x181fe40000001209 */
[----:B------:R-:W-:Y:S02]  /*22580*/  SHF.R.U32.HI R4, RZ, R10, R9 ;  /* 0x0000000aff047219 */ /* 0x000fe40000011609 */
[----:B------:R-:W-:Y:S02]  /*22590*/  IADD3 R7, P0, RZ, -R15, RZ ;  /* 0x8000000fff077210 */ /* 0x000fe40007f1e0ff */
[----:B------:R-:W-:Y:S01]  /*225a0*/  MOV R24, 0x1 ;  /* 0x0000000100187802 */ /* 0x000fe20000000f00 */
[----:B------:R-:W0:Y:S02]  /*225b0*/  LDC R8, c[0x0][0x618] ;  /* 0x00018600ff087b82 */ /* 0x000e240000000800 */
[----:B------:R-:W-:Y:S01]  /*225c0*/  IMAD.X R5, RZ, RZ, ~R4, P0 ;  /* 0x000000ffff057224 */ /* 0x000fe200000e0e04 */
[----:B------:R-:W-:-:S03]  /*225d0*/  MOV R4, R18 ;  /* 0x0000001200047202 */ /* 0x000fc60000000f00 */
[-C--:B------:R-:W-:Y:S02]  /*225e0*/  IMAD R6, R5, R16.reuse, RZ ;  /* 0x0000001005067224 */ /* 0x080fe400078e02ff */
[----:B------:R-:W2:Y:S01]  /*225f0*/  LDC R12, c[0x0][0x608] ;  /* 0x00018200ff0c7b82 */ /* 0x000ea20000000800 */
[----:B------:R-:W-:Y:S02]  /*22600*/  IMAD.MOV.U32 R5, RZ, RZ, R22 ;  /* 0x000000ffff057224 */ /* 0x000fe400078e0016 */
[----:B------:R-:W-:-:S05]  /*22610*/  IMAD.WIDE.U32 R4, R7, R16, R4 ;  /* 0x0000001007047225 */ /* 0x000fca00078e0004 */
[----:B------:R-:W3:Y:S01]  /*22620*/  LDC R19, c[0x0][0x658] ;  /* 0x00019600ff137b82 */ /* 0x000ee20000000800 */
[----:B------:R-:W-:Y:S01]  /*22630*/  IMAD R7, R7, R17, R6 ;  /* 0x0000001107077224 */ /* 0x000fe200078e0206 */
[----:B-1----:R-:W-:Y:S01]  /*22640*/  ISETP.NE.U32.AND P0, PT, R20, RZ, PT ;  /* 0x000000ff1400720c */ /* 0x002fe20003f05070 */
[----:B------:R-:W-:-:S03]  /*22650*/  IMAD.MOV.U32 R6, RZ, RZ, -0x1 ;  /* 0xffffffffff067424 */ /* 0x000fc600078e00ff */
[----:B------:R-:W-:Y:S02]  /*22660*/  IADD3 R5, R5, R7, RZ ;  /* 0x0000000705057210 */ /* 0x000fe40007ffe0ff */
[----:B------:R-:W1:Y:S01]  /*22670*/  LDC R16, c[0x0][0x600] ;  /* 0x00018000ff107b82 */ /* 0x000e620000000800 */
[----:B------:R-:W-:Y:S02]  /*22680*/  ISETP.NE.AND.EX P0, PT, R21, RZ, PT, P0 ;  /* 0x000000ff1500720c */ /* 0x000fe40003f05300 */
[-CC-:B0-----:R-:W-:Y:S02]  /*22690*/  SHF.R.U64 R10, R4, R8.reuse, R5.reuse ;  /* 0x00000008040a7219 */ /* 0x181fe40000001205 */
[----:B------:R-:W-:-:S03]  /*226a0*/  SHF.R.U32.HI R5, RZ, R8, R5 ;  /* 0x00000008ff057219 */ /* 0x000fc60000011605 */
[----:B------:R-:W0:Y:S01]  /*226b0*/  LDC R18, c[0x0][0x648] ;  /* 0x00019200ff127b82 */ /* 0x000e220000000800 */
[-CC-:B--2---:R-:W-:Y:S02]  /*226c0*/  SHF.R.U64 R17, R10, R12.reuse, R5.reuse ;  /* 0x0000000c0a117219 */ /* 0x184fe40000001205 */
[----:B------:R-:W-:-:S05]  /*226d0*/  SHF.R.U32.HI R4, RZ, R12, R5 ;  /* 0x0000000cff047219 */ /* 0x000fca0000011605 */
[----:B------:R-:W2:Y:S01]  /*226e0*/  LDC R22, c[0x0][0x638] ;  /* 0x00018e00ff167b82 */ /* 0x000ea20000000800 */
[-CC-:B---3--:R-:W-:Y:S02]  /*226f0*/  SHF.R.U64 R12, R17, R19.reuse, R4.reuse ;  /* 0x00000013110c7219 */ /* 0x188fe40000001204 */
[-C--:B------:R-:W-:Y:S02]  /*22700*/  SHF.L.U32 R6, R6, R19.reuse, RZ ;  /* 0x0000001306067219 */ /* 0x080fe400000006ff */
[----:B------:R-:W-:Y:S01]  /*22710*/  SHF.R.U32.HI R5, RZ, R19, R4 ;  /* 0x00000013ff057219 */ /* 0x000fe20000011604 */
[----:B------:R-:W-:Y:S01]  /*22720*/  IMAD.MOV.U32 R4, RZ, RZ, R12 ;  /* 0x000000ffff047224 */ /* 0x000fe200078e000c */
[----:B------:R-:W-:Y:S01]  /*22730*/  LOP3.LUT R26, RZ, R6, RZ, 0x33, !PT ;  /* 0x00000006ff1a7212 */ /* 0x000fe200078e33ff */
[----:B------:R-:W3:Y:S01]  /*22740*/  LDC R23, c[0x0][0x610] ;  /* 0x00018400ff177b82 */ /* 0x000ee20000000800 */
[----:B------:R-:W-:Y:S05]  /*22750*/  @!P0 BRA `(.L_x_547) ;  /* 0x0000000000288947 */ /* 0x000fea0003800000 */
[----:B------:R-:W4:Y:S02]  /*22760*/  LDC R9, c[0x0][0x64c] ;  /* 0x00019300ff097b82 */ /* 0x000f240000000800 */
[----:B----4-:R-:W-:-:S04]  /*22770*/  IADD3 R9, P0, R12, R9, RZ ;  /* 0x000000090c097210 */ /* 0x010fc80007f1e0ff */
        /* <DEDUP_REMOVED lines=8> */
.L_x_547:
[----:B------:R-:W4:Y:S01]  /*22800*/  LDC R6, c[0x0][0x65c] ;  /* 0x00019700ff067b82 */ /* 0x000f220000000800 */
[----:B0-----:R-:W-:Y:S01]  /*22810*/  SHF.R.U64 R4, R4, R18, R5 ;  /* 0x0000001204047219 */ /* 0x001fe20000001205 */
[----:B-1----:R-:W-:Y:S01]  /*22820*/  VIADD R7, R16, 0xffffffff ;  /* 0xffffffff10077836 */ /* 0x002fe20000000000 */
[----:B------:R-:W-:Y:S02]  /*22830*/  SHF.L.U32 R24, R24, R19, RZ ;  /* 0x0000001318187219 */ /* 0x000fe400000006ff */
[----:B------:R-:W-:Y:S02]  /*22840*/  LOP3.LUT R3, R17, R26, RZ, 0xc0, !PT ;  /* 0x0000001a11037212 */ /* 0x000fe400078ec0ff */
[----:B------:R-:W-:Y:S02]  /*22850*/  IADD3 R5, -R4, RZ, RZ ;  /* 0x000000ff04057210 */ /* 0x000fe40007ffe1ff */
[----:B------:R-:W-:Y:S01]  /*22860*/  LOP3.LUT R7, R10, R7, RZ, 0xc0, !PT ;  /* 0x000000070a077212 */ /* 0x000fe200078ec0ff */
[----:B------:R-:W-:Y:S01]  /*22870*/  IMAD R3, R24, R4, R3 ;  /* 0x0000000418037224 */ /* 0x000fe200078e0203 */
[----:B------:R-:W-:-:S02]  /*22880*/  MOV R13, R15 ;  /* 0x0000000f000d7202 */ /* 0x000fc40000000f00 */
[----:B----4-:R-:W-:-:S13]  /*22890*/  ISETP.NE.AND P0, PT, R6, 0x1, PT ;  /* 0x000000010600780c */ /* 0x010fda0003f05270 */
[----:B------:R-:W-:Y:S02]  /*228a0*/  @P0 IMAD R0, R11, R14, R2 ;  /* 0x0000000e0b000224 */ /* 0x000fe400078e0202 */
[----:B--2---:R-:W-:Y:S02]  /*228b0*/  IMAD R2, R5, R22, R12 ;  /* 0x0000001605027224 */ /* 0x004fe400078e020c */
[----:B---3--:R-:W-:Y:S02]  /*228c0*/  IMAD R0, R3, R23, R0 ;  /* 0x0000001703007224 */ /* 0x008fe400078e0200 */
[----:B------:R-:W-:Y:S02]  /*228d0*/  IMAD R3, R2, R16, R7 ;  /* 0x0000001002037224 */ /* 0x000fe400078e0207 */
[----:B------:R-:W-:-:S03]  /*228e0*/  IMAD.MOV.U32 R5, RZ, RZ, 0x1 ;  /* 0x00000001ff057424 */ /* 0x000fc600078e00ff */
[----:B------:R-:W-:Y:S02]  /*228f0*/  SEL R4, R3, R0, !P0 ;  /* 0x0000000003047207 */ /* 0x000fe40004000000 */
[----:B------:R-:W-:-:S07]  /*22900*/  SEL R12, R0, R3, !P0 ;  /* 0x00000003000c7207 */ /* 0x000fce0004000000 */
.L_x_545:
[----:B------:R-:W-:-:S08]  /*22910*/  NOP ;  /* 0x0000000000007918 */ /* 0x000fd00000000000 */
[----:B0-----:R-:W0:-:S00]  /*22920*/  USETMAXREG.DEALLOC.CTAPOOL 0x28 ;  /* 0x00000028000079c8 */ /* 0x001e0000080e0500 */
[----:B------:R-:W-:-:S13]  /*22930*/  ISETP.NE.AND P0, PT, RZ, UR8, PT ;  /* 0x00000008ff007c0c */ /* 0x000fda000bf05270 */
[----:B------:R-:W-:Y:S05]  /*22940*/  @P0 EXIT ;  /* 0x000000000000094d */ /* 0x000fea0003800000 */
[----:B0-----:R-:W-:Y:S01]  /*22950*/  LOP3.LUT P0, RZ, R5, 0xff, RZ, 0xc0, !PT ;  /* 0x000000ff05ff7812 */ /* 0x001fe2000780c0ff */
[----:B------:R-:W-:Y:S01]  /*22960*/  IMAD.MOV.U32 R11, RZ, RZ, 0x1 ;  /* 0x00000001ff0b7424 */ /* 0x000fe200078e00ff */
[----:B------:R-:W-:-:S11]  /*22970*/  MOV R10, RZ ;  /* 0x000000ff000a7202 */ /* 0x000fd60000000f00 */
[----:B------:R-:W-:Y:S05]  /*22980*/  @!P0 BRA `(.L_x_548) ;  /* 0x0000000c00948947 */ /* 0x000fea0003800000 */
[----:B------:R-:W0:Y:S01]  /*22990*/  LDC R0, c[0x0][0x28c] ;  /* 0x0000a300ff007b82 */ /* 0x000e220000000800 */
[----:B------:R-:W1:Y:S01]  /*229a0*/  S2R R6, SR_CgaCtaId ;  /* 0x0000000000067919 */ /* 0x000e620000008800 */
[----:B------:R-:W-:Y:S01]  /*229b0*/  ULDC UR5, c[0x0][0x658] ;  /* 0x0001960000057ab9 */ /* 0x000fe20000000800 */
[----:B------:R-:W-:Y:S01]  /*229c0*/  UMOV UR7, 0xffffffff ;  /* 0xffffffff00077882 */ /* 0x000fe20000000000 */
[----:B------:R-:W-:Y:S01]  /*229d0*/  ULDC UR6, c[0x0][0xc] ;  /* 0x0000030000067ab9 */ /* 0x000fe20000000800 */
[----:B------:R-:W-:Y:S01]  /*229e0*/  USHF.L.U32 UR9, UR7, UR5, URZ ;  /* 0x0000000507097299 */ /* 0x000fe2000800063f */
[----:B------:R-:W-:Y:S01]  /*229f0*/  BSSY B0, `(.L_x_548) ;  /* 0x00000de000007945 */ /* 0x000fe20003800000 */
[----:B------:R-:W-:Y:S01]  /*22a00*/  UMOV UR8, 0x1 ;  /* 0x0000000100087882 */ /* 0x000fe20000000000 */
[----:B------:R-:W-:Y:S01]  /*22a10*/  ULDC UR7, c[0x0][0x10] ;  /* 0x0000040000077ab9 */ /* 0x000fe20000000800 */
[----:B------:R-:W-:Y:S01]  /*22a20*/  USHF.L.U32 UR5, UR8, UR5, URZ ;  /* 0x0000000508057299 */ /* 0x000fe2000800063f */
[----:B------:R-:W-:Y:S01]  /*22a30*/  MOV R8, 0x1 ;  /* 0x0000000100087802 */ /* 0x000fe20000000f00 */
[----:B------:R-:W-:Y:S01]  /*22a40*/  UIMAD.WIDE.U32 UR6, UR6, UR7, URZ ;  /* 0x00000007060672a5 */ /* 0x000fe2000f8e003f */
[----:B------:R-:W-:Y:S01]  /*22a50*/  IMAD.MOV.U32 R11, RZ, RZ, 0x1 ;  /* 0x00000001ff0b7424 */ /* 0x000fe200078e00ff */
[----:B------:R-:W-:Y:S01]  /*22a60*/  ULDC UR8, c[0x0][0x14] ;  /* 0x0000050000087ab9 */ /* 0x000fe20000000800 */
[----:B------:R-:W-:Y:S01]  /*22a70*/  MOV R10, RZ ;  /* 0x000000ff000a7202 */ /* 0x000fe20000000f00 */
[----:B------:R-:W-:-:S02]  /*22a80*/  UIMAD.WIDE.U32 UR30, UR6, UR8, URZ ;  /* 0x00000008061e72a5 */ /* 0x000fc4000f8e003f */
[----:B------:R-:W-:Y:S01]  /*22a90*/  UIMAD UR7, UR7, UR8, URZ ;  /* 0x00000008070772a4 */ /* 0x000fe2000f8e023f */
[----:B------:R-:W-:Y:S01]  /*22aa0*/  ULDC UR4, c[0x0][0x600] ;  /* 0x0001800000047ab9 */ /* 0x000fe20000000800 */
[----:B------:R-:W-:Y:S02]  /*22ab0*/  ULOP3.LUT UR13, UR40, 0x2, URZ, 0xfc, !UPT ;  /* 0x00000002280d7892 */ /* 0x000fe4000f8efc3f */
[----:B------:R-:W-:Y:S01]  /*22ac0*/  UIADD3 UR4, UR4, -0x1, URZ ;  /* 0xffffffff04047890 */ /* 0x000fe2000fffe03f */
[----:B0-----:R-:W-:Y:S01]  /*22ad0*/  VIADD R0, R0, 0x7f ;  /* 0x0000007f00007836 */ /* 0x001fe20000000000 */
[----:B------:R-:W-:Y:S02]  /*22ae0*/  ULOP3.LUT UR6, URZ, UR9, URZ, 0x33, !UPT ;  /* 0x000000093f067292 */ /* 0x000fe4000f8e333f */
[----:B------:R-:W-:Y:S02]  /*22af0*/  UIADD3 UR7, UR31, UR7, URZ ;  /* 0x000000071f077290 */ /* 0x000fe4000fffe03f */
[----:B------:R-:W-:Y:S01]  /*22b00*/  SHF.R.S32.HI R3, RZ, 0x1f, R0 ;  /* 0x0000001fff037819 */ /* 0x000fe20000011400 */
[----:B------:R-:W-:-:S03]  /*22b10*/  ULDC.64 UR38, c[0x0][0x198] ;  /* 0x0000660000267ab9 */ /* 0x000fc60000000a00 */
[----:B------:R-:W-:Y:S01]  /*22b20*/  LEA.HI R3, R3, R0, RZ, 0x7 ;  /* 0x0000000003037211 */ /* 0x000fe200078f38ff */
[C---:B-1----:R-:W-:Y:S01]  /*22b30*/  IMAD.SHL.U32 R7, R6.reuse, 0x80, RZ ;  /* 0x0000008006077824 */ /* 0x042fe200078e00ff */
[----:B------:R-:W-:Y:S02]  /*22b40*/  SHF.L.U32 R6, R6, 0xd, RZ ;  /* 0x0000000d06067819 */ /* 0x000fe400000006ff */
[----:B------:R-:W-:Y:S02]  /*22b50*/  SHF.R.S32.HI R9, RZ, 0x7, R3 ;  /* 0x00000007ff097819 */ /* 0x000fe40000011403 */
[----:B------:R-:W-:Y:S02]  /*22b60*/  LOP3.LUT R7, R7, 0x80, RZ, 0xc0, !PT ;  /* 0x0000008007077812 */ /* 0x000fe400078ec0ff */
[----:B------:R-:W-:Y:S01]  /*22b70*/  LOP3.LUT R6, R6, 0x2000, RZ, 0xc0, !PT ;  /* 0x0000200006067812 */ /* 0x000fe200078ec0ff */
[----:B------:R-:W-:-:S07]  /*22b80*/  VIADD R0, R9, 0x1 ;  /* 0x0000000109007836 */ /* 0x000fce0000000000 */
.L_x_559:
[----:B------:R-:W-:-:S03]  /*22b90*/  UMOV UR8, 0xffffffff ;  /* 0xffffffff00087882 */ /* 0x000fc60000000000 */
[----:B------:R-:W-:Y:S05]  /*22ba0*/  BRA.DIV UR8, `(.L_x_549) ;  /* 0x0000000e08b07947 */ /* 0x000fea000b800000 */
[----:B------:R-:W-:-:S13]  /*22bb0*/  ELECT P6, URZ, PT ;  /* 0x00000000003f782f */ /* 0x000fda00038c0000 */
.L_x_568:
[----:B------:R-:W0:Y:S01]  /*22bc0*/  LDC R2, c[0x0][0x28c] ;  /* 0x0000a300ff027b82 */ /* 0x000e220000000800 */
[----:B------:R-:W-:Y:S01]  /*22bd0*/  BSSY B1, `(.L_x_550) ;  /* 0x0000046000017945 */ /* 0x000fe20003800000 */
[----:B0-----:R-:W-:-:S13]  /*22be0*/  ISETP.LT.OR P6, PT, R2, 0x1, !P6 ;  /* 0x000000010200780c */ /* 0x001fda00077c1670 */
[----:B------:R-:W-:Y:S05]  /*22bf0*/  @P6 BRA `(.L_x_551) ;  /* 0x00000004000c6947 */ /* 0x000fea0003800000 */
[----:B------:R-:W-:Y:S01]  /*22c00*/  IMAD R14, R12, 0xc0, RZ ;  /* 0x000000c00c0e7824 */ /* 0x000fe200078e02ff */
[----:B------:R-:W-:Y:S01]  /*22c10*/  LEA R15, R4, R7, 0x8 ;  /* 0x00000007040f7211 */ /* 0x000fe200078e40ff */
[----:B------:R-:W-:Y:S01]  /*22c20*/  IMAD.MOV.U32 R18, RZ, RZ, RZ ;  /* 0x000000ffff127224 */ /* 0x000fe200078e00ff */
[----:B------:R-:W-:Y:S01]  /*22c30*/  MOV R2, R0 ;  /* 0x0000000000027202 */ /* 0x000fe20000000f00 */
[----:B------:R-:W-:Y:S01]  /*22c40*/  IMAD.MOV.U32 R3, RZ, RZ, R11 ;  /* 0x000000ffff037224 */ /* 0x000fe200078e000b */
[----:B------:R-:W-:-:S07]  /*22c50*/  MOV R5, R10 ;  /* 0x0000000a00057202 */ /* 0x000fce0000000f00 */
.L_x_554:
[----:B------:R-:W0:Y:S01]  /*22c60*/  S2R R17, SR_CgaCtaId ;  /* 0x0000000000117919 */ /* 0x000e220000008800 */
[----:B------:R-:W-:Y:S01]  /*22c70*/  MOV R4, 0x400 ;  /* 0x0000040000047802 */ /* 0x000fe20000000f00 */
[----:B------:R-:W1:Y:S03]  /*22c80*/  S2R R12, SR_TID.X ;  /* 0x00000000000c7919 */ /* 0x000e660000002100 */
[----:B0-----:R-:W-:Y:S02]  /*22c90*/  LEA R16, R17, R4, 0x18 ;  /* 0x0000000411107211 */ /* 0x001fe400078ec0ff */
[----:B------:R-:W-:Y:S02]  /*22ca0*/  SHF.L.U32 R4, R3, 0x1f, RZ ;  /* 0x0000001f03047819 */ /* 0x000fe400000006ff */
[----:B-1----:R-:W-:Y:S01]  /*22cb0*/  LOP3.LUT P1, RZ, R12, 0x7f, RZ, 0xc0, !PT ;  /* 0x0000007f0cff7812 */ /* 0x002fe2000782c0ff */
[----:B------:R-:W-:-:S04]  /*22cc0*/  IMAD R17, R5, 0x8, R16 ;  /* 0x0000000805117824 */ /* 0x000fc800078e0210 */
[----:B------:R-:W0:Y:S08]  /*22cd0*/  SYNCS.PHASECHK.TRANS64.TRYWAIT P0, [R17+URZ+0x10], R4 ;  /* 0x00001004110075a7 */ /* 0x000e30000800017f */
[----:B------:R-:W1:Y:S01]  /*22ce0*/  @!P1 LDC R12, c[0x0][0x500] ;  /* 0x00014000ff0c9b82 */ /* 0x000e620000000800 */
[----:B0-----:R-:W-:Y:S05]  /*22cf0*/  @!P0 BRA `(.L_x_552) ;  /* 0x0000000c007c8947 */ /* 0x001fea0003800000 */
.L_x_569:
[----:B------:R-:W-:Y:S01]  /*22d00*/  UPRMT UR8, UR13, 0x9910, URZ ;  /* 0x000099100d087896 */ /* 0x000fe2000800003f */
[----:B-1----:R1:W-:Y:S03]  /*22d10*/  @!P1 SYNCS.ARRIVE.TRANS64 RZ, [R17+URZ], R12 ;  /* 0x0000000c11ff99a7 */ /* 0x0023e6000800003f */
[----:B------:R-:W-:-:S06]  /*22d20*/  UISETP.NE.AND UP0, UPT, UR8, 0x2, UPT ;  /* 0x000000020800788c */ /* 0x000fcc000bf05270 */
[----:B------:R-:W-:-:S13]  /*22d30*/  PLOP3.LUT P0, PT, PT, PT, UP0, 0x80, 0x0 ;  /* 0x000000000000781c */ /* 0x000fda0003f0f008 */
[----:B-1----:R-:W-:Y:S05]  /*22d40*/  @P0 BRA `(.L_x_553) ;  /* 0x0000000000040947 */ /* 0x002fea0003800000 */
[----:B------:R-:W-:Y:S01]  /*22d50*/  BPT.TRAP 0x1 ;  /* 0x000000040000795c */ /* 0x000fe20000300000 */
.L_x_553:
[--C-:B0-----:R-:W-:Y:S01]  /*22d60*/  IMAD R4, R5, 0xc000, R16.reuse ;  /* 0x0000c00005047824 */ /* 0x101fe200078e0210 */
[----:B------:R-:W-:Y:S01]  /*22d70*/  R2UR UR34, R18 ;  /* 0x00000000122272ca */ /* 0x000fe200000e0000 */
[----:B------:R-:W-:Y:S01]  /*22d80*/  VIADD R2, R2, 0xffffffff ;  /* 0xffffffff02027836 */ /* 0x000fe20000000000 */
[----:B------:R-:W-:Y:S01]  /*22d90*/  R2UR UR33, R17 ;  /* 0x00000000112172ca */ /* 0x000fe200000e0000 */
[----:B------:R-:W-:Y:S01]  /*22da0*/  UIADD3 UR14, UP0, UR38, 0xf0, URZ ;  /* 0x000000f0260e7890 */ /* 0x000fe2000ff1e03f */
[----:B------:R-:W-:Y:S01]  /*22db0*/  R2UR UR24, R4 ;  /* 0x00000000041872ca */ /* 0x000fe200000e0000 */
[----:B------:R-:W-:Y:S01]  /*22dc0*/  UIADD3 UR42, UP1, UR38, 0x1f0, URZ ;  /* 0x000001f0262a7890 */ /* 0x000fe2000ff3e03f */
[----:B------:R-:W-:Y:S01]  /*22dd0*/  LEA R4, R5, R6, 0xf ;  /* 0x0000000605047211 */ /* 0x000fe200078e78ff */
[----:B------:R-:W-:Y:S01]  /*22de0*/  UIADD3.X UR15, URZ, UR39, URZ, UP0, !UPT ;  /* 0x000000273f0f7290 */ /* 0x000fe200087fe43f */
[----:B------:R-:W-:Y:S01]  /*22df0*/  R2UR UR36, R13 ;  /* 0x000000000d2472ca */ /* 0x000fe200000e0000 */
[----:B------:R-:W-:Y:S01]  /*22e00*/  UIADD3.X UR43, URZ, UR39, URZ, UP1, !UPT ;  /* 0x000000273f2b7290 */ /* 0x000fe20008ffe43f */
[----:B------:R-:W-:Y:S01]  /*22e10*/  R2UR UR35, R14 ;  /* 0x000000000e2372ca */ /* 0x000fe200000e0000 */
[----:B------:R-:W-:Y:S01]  /*22e20*/  IMAD R4, R4, 0x2, R16 ;  /* 0x0000000204047824 */ /* 0x000fe200078e0210 */
[----:B------:R-:W-:Y:S01]  /*22e30*/  R2UR UR19, R15 ;  /* 0x000000000f1372ca */ /* 0x000fe200000e0000 */
[----:B------:R-:W-:Y:S01]  /*22e40*/  UIADD3 UR26, UR34, 0x40, URZ ;  /* 0x00000040221a7890 */ /* 0x000fe2000fffe03f */
[----:B------:R-:W-:Y:S01]  /*22e50*/  ISETP.GT.AND P1, PT, R2, 0x1, PT ;  /* 0x000000010200780c */ /* 0x000fe20003f24270 */
[----:B------:R-:W-:Y:S01]  /*22e60*/  UMOV UR22, 0x0 ;  /* 0x0000000000167882 */ /* 0x000fe20000000000 */
[----:B------:R-:W-:Y:S01]  /*22e70*/  R2UR UR8, R4 ;  /* 0x00000000040872ca */ /* 0x000fe200000e0000 */
[----:B------:R-:W-:Y:S01]  /*22e80*/  UIADD3 UR32, UR24, 0x100, URZ ;  /* 0x0000010018207890 */ /* 0x000fe2000fffe03f */
[----:B------:R-:W-:Y:S01]  /*22e90*/  IADD3 R5, R5, 0x1, RZ ;  /* 0x0000000105057810 */ /* 0x000fe20007ffe0ff */
[----:B------:R-:W-:Y:S01]  /*22ea0*/  UIADD3 UR24, UR24, 0x6100, URZ ;  /* 0x0000610018187890 */ /* 0x000fe2000fffe03f */
[----:B------:R-:W-:Y:S01]  /*22eb0*/  IADD3 R18, R18, 0x80, RZ ;  /* 0x0000008012127810 */ /* 0x000fe20007ffe0ff */
[----:B------:R-:W-:Y:S01]  /*22ec0*/  UMOV UR23, 0x10000000 ;  /* 0x1000000000177882 */ /* 0x000fe20000000000 */
[----:B------:R-:W-:Y:S01]  /*22ed0*/  ISETP.NE.AND P0, PT, R5, 0x2, PT ;  /* 0x000000020500780c */ /* 0x000fe20003f05270 */
[----:B------:R-:W-:Y:S01]  /*22ee0*/  UMOV UR25, UR33 ;  /* 0x0000002100197c82 */ /* 0x000fe20008000000 */
[----:B------:R-:W-:Y:S01]  /*22ef0*/  UMOV UR28, UR36 ;  /* 0x00000024001c7c82 */ /* 0x000fe20008000000 */
[----:B------:R-:W-:Y:S01]  /*22f00*/  UMOV UR27, UR35 ;  /* 0x00000023001b7c82 */ /* 0x000fe20008000000 */
[----:B------:R-:W-:Y:S01]  /*22f10*/  UMOV UR21, 0x30000 ;  /* 0x0003000000157882 */ /* 0x000fe20000000000 */
[----:B------:R-:W-:Y:S01]  /*22f20*/  UMOV UR17, UR33 ;  /* 0x0000002100117c82 */ /* 0x000fe20008000000 */
[----:B------:R-:W-:Y:S01]  /*22f30*/  UMOV UR18, UR34 ;  /* 0x0000002200127c82 */ /* 0x000fe20008000000 */
[----:B------:R-:W-:Y:S01]  /*22f40*/  UIADD3 UR16, UR8, 0x18100, URZ ;  /* 0x0001810008107890 */ /* 0x000fe2000fffe03f */
[----:B------:R0:W-:Y:S01]  /*22f50*/  UTMALDG.3D [UR32], [UR14], desc[UR22] ;  /* 0x000016200e0075b4 */ /* 0x0001e20008011000 */
[----:B------:R-:W-:Y:S01]  /*22f60*/  UIADD3 UR8, UR8, 0x20100, URZ ;  /* 0x0002010008087890 */ /* 0x000fe2000fffe03f */
[----:B------:R-:W-:Y:S01]  /*22f70*/  SEL R4, RZ, 0x1, P0 ;  /* 0x00000001ff047807 */ /* 0x000fe20000000000 */
[----:B------:R-:W-:Y:S01]  /*22f80*/  UMOV UR20, UR36 ;  /* 0x0000002400147c82 */ /* 0x000fe20008000000 */
[----:B------:R-:W-:Y:S01]  /*22f90*/  UMOV UR9, UR33 ;  /* 0x0000002100097c82 */ /* 0x000fe20008000000 */
[----:B------:R-:W-:Y:S01]  /*22fa0*/  UMOV UR11, UR19 ;  /* 0x00000013000b7c82 */ /* 0x000fe20008000000 */
[----:B------:R-:W-:Y:S01]  /*22fb0*/  UMOV UR12, UR36 ;  /* 0x00000024000c7c82 */ /* 0x000fe20008000000 */
[----:B------:R-:W-:Y:S01]  /*22fc0*/  UMOV UR10, UR26 ;  /* 0x0000001a000a7c82 */ /* 0x000fe20008000000 */
[----:B------:R0:W-:Y:S01]  /*22fd0*/  UTMALDG.3D [UR24], [UR14], desc[UR22] ;  /* 0x000016180e0075b4 */ /* 0x0001e20008011000 */
[----:B------:R-:W-:-:S02]  /*22fe0*/  LOP3.LUT R3, R3, R4, RZ, 0x3c, !PT ;  /* 0x0000000403037212 */ /* 0x000fc400078e3cff */
[----:B------:R-:W-:Y:S01]  /*22ff0*/  SEL R5, R5, RZ, P0 ;  /* 0x000000ff05057207 */ /* 0x000fe20000000000 */
[----:B------:R0:W-:Y:S01]  /*23000*/  UTMALDG.3D.MULTICAST [UR16], [UR42], UR21, desc[UR22] ;  /* 0x000016102a0073b4 */ /* 0x0001e20008011815 */
[----:B------:R0:W-:Y:S02]  /*23010*/  UTMALDG.3D.MULTICAST [UR8], [UR42], UR21, desc[UR22] ;  /* 0x000016082a0073b4 */ /* 0x0001e40008011815 */
[----:B0-----:R-:W-:Y:S05]  /*23020*/  @P1 BRA `(.L_x_554) ;  /* 0xfffffffc000c1947 */ /* 0x001fea000383ffff */
.L_x_551:
[----:B------:R-:W-:Y:S05]  /*23030*/  BSYNC B1 ;  /* 0x0000000000017941 */ /* 0x000fea0003800000 */
.L_x_550:
[----:B------:R-:W2:Y:S01]  /*23040*/  LDL.LU R19, [R1+0x200] ;  /* 0x0002000001137983 */ /* 0x000ea20000300800 */
[----:B------:R-:W-:Y:S01]  /*23050*/  LOP3.LUT P1, RZ, R8, 0xff, RZ, 0xc0, !PT ;  /* 0x000000ff08ff7812 */ /* 0x000fe2000782c0ff */
[----:B------:R-:W-:Y:S01]  /*23060*/  IMAD.IADD R10, R9, 0x1, R10 ;  /* 0x00000001090a7824 */ /* 0x000fe200078e020a */
[----:B------:R-:W-:Y:S01]  /*23070*/  ULDC.64 UR8, c[0x0][0x650] ;  /* 0x0001940000087ab9 */ /* 0x000fe20000000a00 */
[----:B------:R-:W3:Y:S01]  /*23080*/  LDL.LU R17, [R1+0x204] ;  /* 0x0002040001117983 */ /* 0x000ee20000300800 */
[----:B------:R-:W-:Y:S01]  /*23090*/  BSSY B1, `(.L_x_555) ;  /* 0x0000071000017945 */ /* 0x000fe20003800000 */
[----:B------:R-:W-:Y:S02]  /*230a0*/  MOV R12, 0xffffffff ;  /* 0xffffffff000c7802 */ /* 0x000fe40000000f00 */
[----:B------:R-:W-:Y:S02]  /*230b0*/  SHF.R.U32.HI R2, RZ, 0x1, R10 ;  /* 0x00000001ff027819 */ /* 0x000fe4000001160a */
[----:B------:R-:W-:-:S02]  /*230c0*/  ISETP.GT.U32.AND P0, PT, R10, 0x1, PT ;  /* 0x000000010a00780c */ /* 0x000fc40003f04070 */
[----:B------:R-:W-:Y:S02]  /*230d0*/  LOP3.LUT R2, R2, 0x1, RZ, 0xc0, !PT ;  /* 0x0000000102027812 */ /* 0x000fe400078ec0ff */
[----:B------:R-:W0:Y:S01]  /*230e0*/  @P1 S2R R4, SR_CgaCtaId ;  /* 0x0000000000041919 */ /* 0x000e220000008800 */
[----:B------:R-:W-:Y:S02]  /*230f0*/  @P1 MOV R3, 0x400 ;  /* 0x0000040000031802 */ /* 0x000fe40000000f00 */
[----:B------:R-:W-:Y:S02]  /*23100*/  ISETP.LT.U32.AND P0, PT, R9, 0x2, P0 ;  /* 0x000000020900780c */ /* 0x000fe40000701070 */
[----:B------:R-:W-:Y:S02]  /*23110*/  MOV R13, 0xffffffff ;  /* 0xffffffff000d7802 */ /* 0x000fe40000000f00 */
[----:B------:R-:W-:Y:S02]  /*23120*/  LOP3.LUT R10, R10, 0x1, RZ, 0xc0, !PT ;  /* 0x000000010a0a7812 */ /* 0x000fe400078ec0ff */
[----:B------:R-:W-:-:S02]  /*23130*/  PRMT R8, RZ, 0x7610, R8 ;  /* 0x00007610ff087816 */ /* 0x000fc40000000008 */
[----:B0-----:R-:W-:Y:S01]  /*23140*/  @P1 LEA R3, R4, R3, 0x18 ;  /* 0x0000000304031211 */ /* 0x001fe200078ec0ff */
[----:B------:R-:W-:-:S03]  /*23150*/  IMAD.MOV.U32 R4, RZ, RZ, -0x1 ;  /* 0xffffffffff047424 */ /* 0x000fc600078e00ff */
[----:B------:R0:W-:Y:S01]  /*23160*/  @P1 SYNCS.ARRIVE.TRANS64.A1T0 RZ, [R3+URZ+0x38], RZ ;  /* 0x000038ff03ff19a7 */ /* 0x0001e2000810003f */
[----:B------:R-:W-:Y:S02]  /*23170*/  ISETP.NE.U32.AND P1, PT, R2, 0x1, PT ;  /* 0x000000010200780c */ /* 0x000fe40003f25070 */
[----:B------:R-:W-:Y:S02]  /*23180*/  SEL R2, RZ, 0x1, !P0 ;  /* 0x00000001ff027807 */ /* 0x000fe40004000000 */
[----:B------:R-:W-:-:S04]  /*23190*/  ISETP.GT.U32.AND P1, PT, R9, 0x1, !P1 ;  /* 0x000000010900780c */ /* 0x000fc80004f24070 */
[----:B0-----:R-:W-:-:S04]  /*231a0*/  SEL R3, RZ, 0x1, !P1 ;  /* 0x00000001ff037807 */ /* 0x001fc80004800000 */
[--C-:B------:R-:W-:Y:S02]  /*231b0*/  LOP3.LUT R11, R3, R11, R2.reuse, 0x96, !PT ;  /* 0x0000000b030b7212 */ /* 0x100fe400078e9602 */
[----:B------:R-:W-:Y:S02]  /*231c0*/  PRMT R2, RZ, 0x7610, R2 ;  /* 0x00007610ff027816 */ /* 0x000fe40000000002 */
[----:B---3--:R-:W-:-:S04]  /*231d0*/  IADD3 R17, P2, R17, UR30, RZ ;  /* 0x0000001e11117c10 */ /* 0x008fc8000ff5e0ff */
[----:B--2---:R-:W-:Y:S01]  /*231e0*/  IADD3.X R19, R19, UR7, RZ, P2, !PT ;  /* 0x0000000713137c10 */ /* 0x004fe200097fe4ff */
[----:B------:R0:W-:Y:S01]  /*231f0*/  STL [R1+0x204], R17 ;  /* 0x0002041101007387 */ /* 0x0001e20000100800 */
[----:B------:R-:W-:-:S03]  /*23200*/  ISETP.GE.U32.AND P2, PT, R17, UR8, PT ;  /* 0x0000000811007c0c */ /* 0x000fc6000bf46070 */
[----:B------:R0:W-:Y:S01]  /*23210*/  STL [R1+0x200], R19 ;  /* 0x0002001301007387 */ /* 0x0001e20000100800 */
[----:B------:R-:W-:-:S13]  /*23220*/  ISETP.GE.U32.AND.EX P0, PT, R19, UR9, PT, P2 ;  /* 0x0000000913007c0c */ /* 0x000fda000bf06120 */
[----:B0-----:R-:W-:Y:S05]  /*23230*/  @P0 BRA `(.L_x_556) ;  /* 0x0000000400580947 */ /* 0x001fea0003800000 */
[----:B------:R-:W0:Y:S01]  /*23240*/  S2R R14, SR_CTAID.X ;  /* 0x00000000000e7919 */ /* 0x000e220000002500 */
[----:B------:R-:W-:Y:S01]  /*23250*/  ULDC.64 UR8, c[0x0][0x628] ;  /* 0x00018a0000087ab9 */ /* 0x000fe20000000a00 */
[----:B------:R-:W1:Y:S01]  /*23260*/  LDC R15, c[0x0][0x144] ;  /* 0x00005100ff0f7b82 */ /* 0x000e620000000800 */
[----:B------:R-:W-:Y:S01]  /*23270*/  ISETP.NE.U32.AND P0, PT, RZ, UR8, PT ;  /* 0x00000008ff007c0c */ /* 0x000fe2000bf05070 */
[----:B------:R-:W2:Y:S01]  /*23280*/  S2R R12, SR_CTAID.Y ;  /* 0x00000000000c7919 */ /* 0x000ea20000002600 */
[----:B------:R-:W-:Y:S01]  /*23290*/  ULDC UR10, c[0x0][0x150] ;  /* 0x00005400000a7ab9 */ /* 0x000fe20000000800 */
[----:B------:R-:W-:Y:S01]  /*232a0*/  ULDC UR11, c[0x0][0x630] ;  /* 0x00018c00000b7ab9 */ /* 0x000fe20000000800 */
[----:B------:R-:W-:Y:S01]  /*232b0*/  ISETP.NE.AND.EX P0, PT, RZ, UR9, PT, P0 ;  /* 0x00000009ff007c0c */ /* 0x000fe2000bf05300 */
[----:B------:R-:W-:Y:S01]  /*232c0*/  IMAD.MOV.U32 R2, RZ, RZ, R17 ;  /* 0x000000ffff027224 */ /* 0x000fe200078e0011 */
[----:B0-----:R-:W-:-:S05]  /*232d0*/  I2FP.F32.U32 R3, R14 ;  /* 0x0000000e00037245 */ /* 0x001fca0000201000 */
[----:B------:R-:W-:Y:S01]  /*232e0*/  FMUL R16, R3, UR10 ;  /* 0x0000000a03107c20 */ /* 0x000fe20008400000 */
[----:B------:R-:W-:-:S05]  /*232f0*/  MOV R3, R19 ;  /* 0x0000001300037202 */ /* 0x000fca0000000f00 */
[----:B--2---:R-:W-:Y:S05]  /*23300*/  @!P0 BRA `(.L_x_557) ;  /* 0x0000000000288947 */ /* 0x004fea0003800000 */
[----:B------:R-:W-:Y:S02]  /*23310*/  ULDC UR10, c[0x0][0x634] ;  /* 0x00018d00000a7ab9 */ /* 0x000fe40000000800 */
[----:B------:R-:W-:-:S05]  /*23320*/  IADD3 R3, P0, R17, UR10, RZ ;  /* 0x0000000a11037c10 */ /* 0x000fca000ff1e0ff */
[----:B------:R-:W-:-:S04]  /*23330*/  IMAD.X R13, RZ, RZ, R19, P0 ;  /* 0x000000ffff0d7224 */ /* 0x000fc800000e0613 */
[----:B------:R-:W-:-:S04]  /*23340*/  IMAD.WIDE.U32 R4, R13, UR8, RZ ;  /* 0x000000080d047c25 */ /* 0x000fc8000f8e00ff */
[----:B------:R-:W-:-:S04]  /*23350*/  IMAD.WIDE.U32 R4, P0, R3, UR9, R4 ;  /* 0x0000000903047c25 */ /* 0x000fc8000f800004 */
[----:B------:R-:W-:-:S04]  /*23360*/  IMAD.WIDE.U32 R2, R3, UR8, RZ ;  /* 0x0000000803027c25 */ /* 0x000fc8000f8e00ff */
[----:B------:R-:W-:Y:S01]  /*23370*/  IMAD.MOV.U32 R2, RZ, RZ, R5 ;  /* 0x000000ffff027224 */ /* 0x000fe200078e0005 */
[----:B------:R-:W-:Y:S02]  /*23380*/  IADD3 RZ, P1, R3, R4, RZ ;  /* 0x0000000403ff7210 */ /* 0x000fe40007f3e0ff */
[----:B------:R-:W-:-:S03]  /*23390*/  IADD3.X R3, RZ, RZ, RZ, P0, !PT ;  /* 0x000000ffff037210 */ /* 0x000fc600007fe4ff */
[----:B------:R-:W-:-:S08]  /*233a0*/  IMAD.WIDE.U32.X R2, R13, UR9, R2, P1 ;  /* 0x000000090d027c25 */ /* 0x000fd000088e0402 */
.L_x_557:
[--C-:B------:R-:W-:Y:S01]  /*233b0*/  SHF.R.U64 R13, R2, UR11, R3.reuse ;  /* 0x0000000b020d7c19 */ /* 0x100fe20008001203 */
[----:B------:R-:W0:Y:S01]  /*233c0*/  F2I.U32.TRUNC.NTZ R16, R16 ;  /* 0x0000001000107305 */ /* 0x000e22000020f000 */
[----:B------:R-:W-:Y:S01]  /*233d0*/  SHF.R.U32.HI R2, RZ, UR11, R3 ;  /* 0x0000000bff027c19 */ /* 0x000fe20008011603 */
[----:B------:R-:W-:Y:S01]  /*233e0*/  ULDC.64 UR8, c[0x0][0x620] ;  /* 0x0001880000087ab9 */ /* 0x000fe20000000a00 */
[----:B------:R-:W-:Y:S01]  /*233f0*/  IADD3 R5, P0, RZ, -R13, RZ ;  /* 0x8000000dff057210 */ /* 0x000fe20007f1e0ff */
[----:B------:R-:W-:Y:S01]  /*23400*/  ULDC.64 UR10, c[0x0][0x640] ;  /* 0x00019000000a7ab9 */ /* 0x000fe20000000a00 */
[----:B------:R-:W-:Y:S02]  /*23410*/  MOV R3, R19 ;  /* 0x0000001300037202 */ /* 0x000fe40000000f00 */
[----:B------:R-:W-:Y:S02]  /*23420*/  IADD3.X R2, RZ, ~R2, RZ, P0, !PT ;  /* 0x80000002ff027210 */ /* 0x000fe400007fe4ff */
[----:B------:R-:W-:-:S03]  /*23430*/  ISETP.NE.U32.AND P0, PT, RZ, UR10, PT ;  /* 0x0000000aff007c0c */ /* 0x000fc6000bf05070 */
[----:B------:R-:W-:Y:S01]  /*23440*/  IMAD R4, R2, UR8, RZ ;  /* 0x0000000802047c24 */ /* 0x000fe2000f8e02ff */
[----:B------:R-:W-:Y:S01]  /*23450*/  ISETP.NE.AND.EX P0, PT, RZ, UR11, PT, P0 ;  /* 0x0000000bff007c0c */ /* 0x000fe2000bf05300 */
[----:B------:R-:W-:Y:S02]  /*23460*/  IMAD.MOV.U32 R2, RZ, RZ, R17 ;  /* 0x000000ffff027224 */ /* 0x000fe400078e0011 */
[----:B------:R-:W2:Y:S02]  /*23470*/  LDC R17, c[0x0][0x148] ;  /* 0x00005200ff117b82 */ /* 0x000ea40000000800 */
[----:B------:R-:W-:Y:S01]  /*23480*/  IMAD.WIDE.U32 R2, R5, UR8, R2 ;  /* 0x0000000805027c25 */ /* 0x000fe2000f8e0002 */
[----:B------:R-:W-:-:S03]  /*23490*/  ULDC UR8, c[0x0][0x618] ;  /* 0x0001860000087ab9 */ /* 0x000fc60000000800 */
[----:B------:R-:W-:Y:S01]  /*234a0*/  IMAD R5, R5, UR9, R4 ;  /* 0x0000000905057c24 */ /* 0x000fe2000f8e0204 */
[----:B------:R-:W-:Y:S01]  /*234b0*/  ULDC UR9, c[0x0][0x154] ;  /* 0x0000550000097ab9 */ /* 0x000fe20000000800 */
[----:B0-----:R-:W-:-:S03]  /*234c0*/  IMAD.MOV R4, RZ, RZ, -R16 ;  /* 0x000000ffff047224 */ /* 0x001fc600078e0a10 */
[----:B------:R-:W-:Y:S01]  /*234d0*/  IADD3 R3, R3, R5, RZ ;  /* 0x0000000503037210 */ /* 0x000fe20007ffe0ff */
[----:B-1----:R-:W-:Y:S01]  /*234e0*/  IMAD R14, R15, R4, R14 ;  /* 0x000000040f0e7224 */ /* 0x002fe200078e020e */
[----:B------:R-:W-:Y:S02]  /*234f0*/  I2FP.F32.U32 R4, R12 ;  /* 0x0000000c00047245 */ /* 0x000fe40000201000 */
[--C-:B------:R-:W-:Y:S02]  /*23500*/  SHF.R.U64 R15, R2, UR8, R3.reuse ;  /* 0x00000008020f7c19 */ /* 0x100fe40008001203 */
[----:B------:R-:W-:Y:S01]  /*23510*/  SHF.R.U32.HI R2, RZ, UR8, R3 ;  /* 0x00000008ff027c19 */ /* 0x000fe20008011603 */
[----:B------:R-:W-:Y:S01]  /*23520*/  FMUL R4, R4, UR9 ;  /* 0x0000000904047c20 */ /* 0x000fe20008400000 */
[----:B------:R-:W-:Y:S02]  /*23530*/  ULDC UR8, c[0x0][0x608] ;  /* 0x0001820000087ab9 */ /* 0x000fe40000000800 */
[--C-:B------:R-:W-:Y:S01]  /*23540*/  SHF.R.U64 R18, R15, UR8, R2.reuse ;  /* 0x000000080f127c19 */ /* 0x100fe20008001202 */
[----:B------:R0:W1:Y:S01]  /*23550*/  F2I.U32.TRUNC.NTZ R20, R4 ;  /* 0x0000000400147305 */ /* 0x000062000020f000 */
[----:B------:R-:W-:Y:S01]  /*23560*/  SHF.R.U32.HI R3, RZ, UR8, R2 ;  /* 0x00000008ff037c19 */ /* 0x000fe20008011602 */
[----:B------:R-:W-:-:S03]  /*23570*/  ULDC UR8, c[0x0][0x658] ;  /* 0x0001960000087ab9 */ /* 0x000fc60000000800 */
[--C-:B------:R-:W-:Y:S02]  /*23580*/  SHF.R.U64 R16, R18, UR8, R3.reuse ;  /* 0x0000000812107c19 */ /* 0x100fe40008001203 */
[----:B------:R-:W-:-:S03]  /*23590*/  SHF.R.U32.HI R19, RZ, UR8, R3 ;  /* 0x00000008ff137c19 */ /* 0x000fc60008011603 */
[----:B------:R-:W-:Y:S01]  /*235a0*/  IMAD.MOV.U32 R2, RZ, RZ, R16 ;  /* 0x000000ffff027224 */ /* 0x000fe200078e0010 */
[----:B------:R-:W-:Y:S01]  /*235b0*/  MOV R3, R19 ;  /* 0x0000001300037202 */ /* 0x000fe20000000f00 */
[----:B0-----:R-:W-:Y:S06]  /*235c0*/  @!P0 BRA `(.L_x_558) ;  /* 0x0000000000288947 */ /* 0x001fec0003800000 */
        /* <DEDUP_REMOVED lines=10> */
.L_x_558:
[----:B------:R-:W0:Y:S01]  /*23670*/  LDC R4, c[0x0][0x65c] ;  /* 0x00019700ff047b82 */ /* 0x000e220000000800 */
[----:B------:R-:W-:Y:S01]  /*23680*/  ULDC UR8, c[0x0][0x648] ;  /* 0x0001920000087ab9 */ /* 0x000fe20000000800 */
[----:B-1----:R-:W-:Y:S01]  /*23690*/  IADD3 R20, -R20, RZ, RZ ;  /* 0x000000ff14147210 */ /* 0x002fe20007ffe1ff */
[----:B------:R-:W-:Y:S01]  /*236a0*/  ULDC UR9, c[0x0][0x610] ;  /* 0x0001840000097ab9 */ /* 0x000fe20000000800 */
[----:B------:R-:W-:Y:S01]  /*236b0*/  SHF.R.U64 R3, R2, UR8, R3 ;  /* 0x0000000802037c19 */ /* 0x000fe20008001203 */
[----:B------:R-:W-:Y:S01]  /*236c0*/  ULDC UR8, c[0x0][0x638] ;  /* 0x00018e0000087ab9 */ /* 0x000fe20000000800 */
[----:B------:R-:W-:Y:S02]  /*236d0*/  LOP3.LUT R18, R18, UR6, RZ, 0xc0, !PT ;  /* 0x0000000612127c12 */ /* 0x000fe4000f8ec0ff */
[----:B------:R-:W-:Y:S01]  /*236e0*/  LOP3.LUT R15, R15, UR4, RZ, 0xc0, !PT ;  /* 0x000000040f0f7c12 */ /* 0x000fe2000f8ec0ff */
[----:B------:R-:W-:Y:S01]  /*236f0*/  IMAD.MOV R5, RZ, RZ, -R3 ;  /* 0x000000ffff057224 */ /* 0x000fe200078e0a03 */
[----:B------:R-:W-:Y:S01]  /*23700*/  MOV R2, 0x1 ;  /* 0x0000000100027802 */ /* 0x000fe20000000f00 */
[----:B------:R-:W-:-:S02]  /*23710*/  IMAD R3, R3, UR5, R18 ;  /* 0x0000000503037c24 */ /* 0x000fc4000f8e0212 */
[----:B------:R-:W-:Y:S01]  /*23720*/  IMAD R16, R5, UR8, R16 ;  /* 0x0000000805107c24 */ /* 0x000fe2000f8e0210 */
[----:B------:R-:W-:Y:S01]  /*23730*/  ULDC UR8, c[0x0][0x600] ;  /* 0x0001800000087ab9 */ /* 0x000fe20000000800 */
[----:B0-----:R-:W-:-:S13]  /*23740*/  ISETP.NE.AND P0, PT, R4, 0x1, PT ;  /* 0x000000010400780c */ /* 0x001fda0003f05270 */
[----:B--2---:R-:W-:-:S04]  /*23750*/  @P0 IMAD R14, R17, R20, R12 ;  /* 0x00000014110e0224 */ /* 0x004fc800078e020c */
[----:B------:R-:W-:Y:S02]  /*23760*/  IMAD R14, R3, UR9, R14 ;  /* 0x00000009030e7c24 */ /* 0x000fe4000f8e020e */
[----:B------:R-:W-:-:S05]  /*23770*/  IMAD R3, R16, UR8, R15 ;  /* 0x0000000810037c24 */ /* 0x000fca000f8e020f */
[----:B------:R-:W-:Y:S02]  /*23780*/  SEL R4, R3, R14, !P0 ;  /* 0x0000000e03047207 */ /* 0x000fe40004000000 */
[----:B------:R-:W-:-:S07]  /*23790*/  SEL R12, R14, R3, !P0 ;  /* 0x000000030e0c7207 */ /* 0x000fce0004000000 */
.L_x_556:
[----:B------:R-:W-:Y:S05]  /*237a0*/  BSYNC B1 ;  /* 0x0000000000017941 */ /* 0x000fea0003800000 */
.L_x_555:
[----:B------:R-:W-:-:S13]  /*237b0*/  LOP3.LUT P0, RZ, R2, 0xff, RZ, 0xc0, !PT ;  /* 0x000000ff02ff7812 */ /* 0x000fda000780c0ff */
[----:B------:R-:W-:Y:S05]  /*237c0*/  @P0 BRA `(.L_x_559) ;  /* 0xfffffff000f00947 */ /* 0x000fea000383ffff */
[----:B------:R-:W-:Y:S05]  /*237d0*/  BSYNC B0 ;  /* 0x0000000000007941 */ /* 0x000fea0003800000 */
.L_x_548:
[----:B------:R-:W-:-:S03]  /*237e0*/  UMOV UR8, 0xffffffff ;  /* 0xffffffff00087882 */ /* 0x000fc60000000000 */
[----:B------:R-:W-:Y:S05]  /*237f0*/  BRA.DIV UR8, `(.L_x_560) ;  /* 0x0000000208d07947 */ /* 0x000fea000b800000 */
[----:B------:R-:W-:-:S13]  /*23800*/  ELECT P6, URZ, PT ;  /* 0x00000000003f782f */ /* 0x000fda00038c0000 */
.L_x_572:
[----:B------:R-:W-:Y:S04]  /*23810*/  BSSY B0, `(.L_x_561) ;  /* 0x000001a000007945 */ /* 0x000fe80003800000 */
[----:B------:R-:W-:Y:S05]  /*23820*/  @!P6 BRA `(.L_x_562) ;  /* 0x000000000060e947 */ /* 0x000fea0003800000 */
[----:B------:R-:W-:-:S04]  /*23830*/  ULOP3.LUT UR8, UR40, 0x2, URZ, 0xfc, !UPT ;  /* 0x0000000228087892 */ /* 0x000fc8000f8efc3f */
[----:B------:R-:W-:-:S06]  /*23840*/  UISETP.NE.AND UP0, UPT, UR8, 0x3, UPT ;  /* 0x000000030800788c */ /* 0x000fcc000bf05270 */
[----:B------:R-:W-:-:S13]  /*23850*/  PLOP3.LUT P0, PT, PT, PT, UP0, 0x80, 0x0 ;  /* 0x000000000000781c */ /* 0x000fda0003f0f008 */
[----:B------:R-:W-:Y:S05]  /*23860*/  @!P0 BRA `(.L_x_563) ;  /* 0x0000000000048947 */ /* 0x000fea0003800000 */
[----:B------:R-:W-:Y:S01]  /*23870*/  BPT.TRAP 0x1 ;  /* 0x000000040000795c */ /* 0x000fe20000300000 */
.L_x_563:
[----:B------:R-:W0:Y:S01]  /*23880*/  S2R R3, SR_CgaCtaId ;  /* 0x0000000000037919 */ /* 0x000e220000008800 */
[----:B------:R-:W-:Y:S02]  /*23890*/  MOV R0, 0x400 ;  /* 0x0000040000007802 */ /* 0x000fe40000000f00 */
[----:B------:R-:W-:Y:S02]  /*238a0*/  SHF.L.U32 R2, R11, 0x1f, RZ ;  /* 0x0000001f0b027819 */ /* 0x000fe400000006ff */
[----:B0-----:R-:W-:-:S05]  /*238b0*/  LEA R3, R3, R0, 0x18 ;  /* 0x0000000003037211 */ /* 0x001fca00078ec0ff */
[----:B------:R-:W-:-:S05]  /*238c0*/  VIADD R3, R3, 0x10 ;  /* 0x0000001003037836 */ /* 0x000fca0000000000 */
[C---:B------:R-:W-:Y:S01]  /*238d0*/  LEA R5, R10.reuse, R3, 0x3 ;  /* 0x000000030a057211 */ /* 0x040fe200078e18ff */
[----:B------:R-:W-:-:S03]  /*238e0*/  VIADD R10, R10, 0x1 ;  /* 0x000000010a0a7836 */ /* 0x000fc60000000000 */
[----:B------:R-:W0:Y:S02]  /*238f0*/  SYNCS.PHASECHK.TRANS64.TRYWAIT P0, [R5+URZ], R2 ;  /* 0x00000002050075a7 */ /* 0x000e24000800017f */
[----:B------:R-:W-:-:S04]  /*23900*/  ISETP.NE.AND P1, PT, R10, 0x2, PT ;  /* 0x000000020a00780c */ /* 0x000fc80003f25270 */
[----:B------:R-:W-:Y:S02]  /*23910*/  SEL R0, RZ, 0x1, P1 ;  /* 0x00000001ff007807 */ /* 0x000fe40000800000 */
[----:B------:R-:W-:Y:S02]  /*23920*/  SEL R10, R10, RZ, P1 ;  /* 0x000000ff0a0a7207 */ /* 0x000fe40000800000 */
[----:B------:R-:W-:Y:S01]  /*23930*/  LOP3.LUT R0, R11, R0, RZ, 0x3c, !PT ;  /* 0x000000000b007212 */ /* 0x000fe200078e3cff */
[----:B0-----:R-:W-:Y:S06]  /*23940*/  @!P0 BRA `(.L_x_564) ;  /* 0x00000000009c8947 */ /* 0x001fec0003800000 */
.L_x_573:
[----:B------:R-:W-:Y:S02]  /*23950*/  LEA R3, R10, R3, 0x3 ;  /* 0x000000030a037211 */ /* 0x000fe400078e18ff */
[----:B------:R-:W-:-:S07]  /*23960*/  SHF.L.U32 R0, R0, 0x1f, RZ ;  /* 0x0000001f00007819 */ /* 0x000fce00000006ff */
.L_x_565:
[----:B-1----:R1:W2:Y:S02]  /*23970*/  SYNCS.PHASECHK.TRANS64.TRYWAIT P0, [R3+URZ], R0 ;  /* 0x00000000030075a7 */ /* 0x0022a4000800017f */
[----:B--2---:R-:W-:Y:S05]  /*23980*/  @!P0 NANOSLEEP.SYNCS 0x989680 ;  /* 0x009896800000895d */ /* 0x004fea0003900000 */
[----:B------:R-:W2:Y:S02]  /*23990*/  @!P0 SYNCS.PHASECHK.TRANS64 P0, [R3+URZ], R0 ;  /* 0x00000000030085a7 */ /* 0x000ea4000800007f */
[----:B--2---:R-:W-:Y:S05]  /*239a0*/  @!P0 BRA `(.L_x_565) ;  /* 0xfffffffc00f08947 */ /* 0x004fea000383ffff */
.L_x_562:
[----:B------:R-:W-:Y:S05]  /*239b0*/  BSYNC B0 ;  /* 0x0000000000007941 */ /* 0x000fea0003800000 */
.L_x_561:
[----:B------:R-:W-:Y:S05]  /*239c0*/  EXIT ;  /* 0x000000000000794d */ /* 0x000fea0003800000 */
.L_x_21:
[----:B-1----:R1:W2:Y:S02]  /*239d0*/  SYNCS.PHASECHK.TRANS64.TRYWAIT P1, [R4+URZ], R3 ;  /* 0x00000003040075a7 */ /* 0x0022a4000802017f */
[----:B--2---:R-:W-:Y:S05]  /*239e0*/  @!P1 NANOSLEEP.SYNCS 0x989680 ;  /* 0x009896800000995d */ /* 0x004fea0003900000 */
[----:B------:R-:W2:Y:S02]  /*239f0*/  @!P1 SYNCS.PHASECHK.TRANS64 P1, [R4+URZ], R3 ;  /* 0x00000003040095a7 */ /* 0x000ea4000802007f */
[----:B--2---:R-:W-:Y:S05]  /*23a00*/  @!P1 BRA `(.L_x_21) ;  /* 0xfffffffc00f09947 */ /* 0x004fea000383ffff */
[----:B------:R-:W-:Y:S05]  /*23a10*/  BRA `(.L_x_20) ;  /* 0xfffffdd800d47947 */ /* 0x000fea000383ffff */
.L_x_26:
[----:B-1----:R1:W2:Y:S02]  /*23a20*/  SYNCS.PHASECHK.TRANS64.TRYWAIT P1, [R3+URZ], R4 ;  /* 0x00000004030075a7 */ /* 0x0022a4000802017f */
[----:B--2---:R-:W-:Y:S05]  /*23a30*/  @!P1 NANOSLEEP.SYNCS 0x989680 ;  /* 0x009896800000995d */ /* 0x004fea0003900000 */
[----:B------:R-:W2:Y:S02]  /*23a40*/  @!P1 SYNCS.PHASECHK.TRANS64 P1, [R3+URZ], R4 ;  /* 0x00000004030095a7 */ /* 0x000ea4000802007f */
[----:B--2---:R-:W-:Y:S05]  /*23a50*/  @!P1 BRA `(.L_x_26) ;  /* 0xfffffffc00f09947 */ /* 0x004fea000383ffff */
[----:B------:R-:W-:Y:S05]  /*23a60*/  BRA `(.L_x_25) ;  /* 0xfffffe5400247947 */ /* 0x000fea000383ffff */
.L_x_549:
[----:B------:R-:W-:Y:S01]  /*23a70*/  BSSY B1, `(.L_x_566) ;  /* 0x0000006000017945 */ /* 0x000fe20003800000 */
[----:B------:R-:W-:-:S07]  /*23a80*/  IMAD.MOV.U32 R15, RZ, RZ, -0x1 ;  /* 0xffffffffff0f7424 */ /* 0x000fce00078e00ff */
[----:B------:R-:W-:Y:S05]  /*23a90*/  WARPSYNC.COLLECTIVE R15, `(.L_x_567) ;  /* 0x000000000f0c7348 */ /* 0x000fea0003c00000 */
[----:B------:R-:W-:Y:S02]  /*23aa0*/  ELECT P6, UR62, PT ;  /* 0x00000000003e782f */ /* 0x000fe400038c0000 */
[----:B------:R-:W-:Y:S01]  /*23ab0*/  MOV R14, UR62 ;  /* 0x0000003e000e7c02 */ /* 0x000fe20008000f00 */
[----:B------:R-:W-:Y:S10]  /*23ac0*/  ENDCOLLECTIVE ;  /* 0x000000000000791b */ /* 0x000ff40003800000 */
.L_x_567:
[----:B------:R-:W-:Y:S05]  /*23ad0*/  BSYNC B1 ;  /* 0x0000000000017941 */ /* 0x000fea0003800000 */
.L_x_566:
[----:B------:R-:W-:Y:S05]  /*23ae0*/  BRA `(.L_x_568) ;  /* 0xfffffff000347947 */ /* 0x000fea000383ffff */
.L_x_552:
[----:B0-----:R0:W2:Y:S02]  /*23af0*/  SYNCS.PHASECHK.TRANS64.TRYWAIT P0, [R17+URZ+0x10], R4 ;  /* 0x00001004110075a7 */ /* 0x0010a4000800017f */
[----:B--2---:R-:W-:Y:S05]  /*23b00*/  @!P0 NANOSLEEP.SYNCS 0x989680 ;  /* 0x009896800000895d */ /* 0x004fea0003900000 */
[----:B------:R-:W2:Y:S02]  /*23b10*/  @!P0 SYNCS.PHASECHK.TRANS64 P0, [R17+URZ+0x10], R4 ;  /* 0x00001004110085a7 */ /* 0x000ea4000800007f */
[----:B--2---:R-:W-:Y:S05]  /*23b20*/  @!P0 BRA `(.L_x_552) ;  /* 0xfffffffc00f08947 */ /* 0x004fea000383ffff */
[----:B------:R-:W-:Y:S05]  /*23b30*/  BRA `(.L_x_569) ;  /* 0xfffffff000707947 */ /* 0x000fea000383ffff */
.L_x_560:
[----:B------:R-:W-:Y:S01]  /*23b40*/  BSSY B0, `(.L_x_570) ;  /* 0x0000006000007945 */ /* 0x000fe20003800000 */
[----:B------:R-:W-:-:S07]  /*23b50*/  MOV R15, 0xffffffff ;  /* 0xffffffff000f7802 */ /* 0x000fce0000000f00 */
[----:B------:R-:W-:Y:S05]  /*23b60*/  WARPSYNC.COLLECTIVE R15, `(.L_x_571) ;  /* 0x000000000f0c7348 */ /* 0x000fea0003c00000 */
[----:B------:R-:W-:Y:S02]  /*23b70*/  ELECT P6, UR62, PT ;  /* 0x00000000003e782f */ /* 0x000fe400038c0000 */
[----:B------:R-:W-:Y:S01]  /*23b80*/  MOV R14, UR62 ;  /* 0x0000003e000e7c02 */ /* 0x000fe20008000f00 */
[----:B------:R-:W-:Y:S10]  /*23b90*/  ENDCOLLECTIVE ;  /* 0x000000000000791b */ /* 0x000ff40003800000 */
.L_x_571:
[----:B------:R-:W-:Y:S05]  /*23ba0*/  BSYNC B0 ;  /* 0x0000000000007941 */ /* 0x000fea0003800000 */
.L_x_570:
[----:B------:R-:W-:Y:S05]  /*23bb0*/  BRA `(.L_x_572) ;  /* 0xfffffffc00147947 */ /* 0x000fea000383ffff */
.L_x_564:
[----:B0-----:R0:W1:Y:S02]  /*23bc0*/  SYNCS.PHASECHK.TRANS64.TRYWAIT P0, [R5+URZ], R2 ;  /* 0x00000002050075a7 */ /* 0x001064000800017f */
[----:B-1----:R-:W-:Y:S05]  /*23bd0*/  @!P0 NANOSLEEP.SYNCS 0x989680 ;  /* 0x009896800000895d */ /* 0x002fea0003900000 */
[----:B------:R-:W1:Y:S02]  /*23be0*/  @!P0 SYNCS.PHASECHK.TRANS64 P0, [R5+URZ], R2 ;  /* 0x00000002050085a7 */ /* 0x000e64000800007f */
[----:B-1----:R-:W-:Y:S05]  /*23bf0*/  @!P0 BRA `(.L_x_564) ;  /* 0xfffffffc00f08947 */ /* 0x002fea000383ffff */
[----:B------:R-:W-:Y:S05]  /*23c00*/  BRA `(.L_x_573) ;  /* 0xfffffffc00507947 */ /* 0x000fea000383ffff */
.L_x_574:
[----:B------:R-:W-:-:S00]  /*23c10*/  BRA `(.L_x_574) ;  /* 0xfffffffc00fc7947 */ /* 0x000fc0000383ffff */
[----:B------:R-:W-:-:S00]  /*23c20*/  NOP ;  /* 0x0000000000007918 */ /* 0x000fc00000000000 */
        /* <DEDUP_REMOVED lines=13> */
.L_x_575:


//--------------------- .nv.global.init           --------------------------
	.section	.nv.global.init,"aw",@progbits
.nv.global.init:
	.type		$str$22,@object
	.size		$str$22,($str$23 - $str$22)
$str$22:
        /*0000*/ 	.byte	0x6b, 0x5f, 0x74, 0x69, 0x6c, 0x65, 0x5f, 0x63, 0x6f, 0x75, 0x6e, 0x74, 0x20, 0x3e, 0x3d, 0x20
        /*0010*/ 	.byte	0x31, 0x00
	.type		$str$23,@object
	.size		$str$23,(__unnamed_1 - $str$23)
$str$23:
        /*0012*/ 	.byte	0x2f, 0x74, 0x6d, 0x70, 0x2f, 0x63, 0x75, 0x74, 0x6c, 0x61, 0x73, 0x73, 0x5f, 0x73, 0x77, 0x65
        /*0022*/ 	.byte	0x65, 0x70, 0x5f, 0x73, 0x72, 0x63, 0x2f, 0x69, 0x6e, 0x63, 0x6c, 0x75, 0x64, 0x65, 0x2f, 0x63
        /*0032*/ 	.byte	0x75, 0x74, 0x6c, 0x61, 0x73, 0x73, 0x2f, 0x67, 0x65, 0x6d, 0x6d, 0x2f, 0x63, 0x6f, 0x6c, 0x6c
        /*0042*/ 	.byte	0x65, 0x63, 0x74, 0x69, 0x76, 0x65, 0x2f, 0x73, 0x6d, 0x39, 0x30, 0x5f, 0x6d, 0x6d, 0x61, 0x5f
        /*0052*/ 	.byte	0x74, 0x6d, 0x61, 0x5f, 0x67, 0x6d, 0x6d, 0x61, 0x5f, 0x73, 0x73, 0x5f, 0x77, 0x61, 0x72, 0x70
        /*0062*/ 	.byte	0x73, 0x70, 0x65, 0x63, 0x69, 0x61, 0x6c, 0x69, 0x7a, 0x65, 0x64, 0x2e, 0x68, 0x70, 0x70, 0x00
	.type		__unnamed_1,@object
	.size		__unnamed_1,(.L_0 - __unnamed_1)
__unnamed_1:
        /* <DEDUP_REMOVED lines=181> */
        /*0bc2*/ 	.byte	0x64, 0x65, 0x6e, 0x74, 0x69, 0x74, 0x79, 0x5d, 0x00
.L_0:


//--------------------- .nv.shared._ZN7cutlass13device_kernelINS_4gemm6kernel13GemmUniversalIN4cute5tupleIJiiiiEEENS1_10collective13CollectiveMmaINS1_34MainloopSm90TmaGmmaWarpSpecializedILi2ENS5_IJNS4_1CILi2EEENSA_ILi1EEESC_EEENS1_35KernelTmaWarpSpecializedCooperativeEEENS5_IJNSA_ILi192EEENSA_ILi256EEENSA_ILi128EEEEEENS_6half_tENS5_IJlSC_lEEESK_SL_NS4_8TiledMMAINS4_8MMA_AtomIJNS4_4SM904GMMA26MMA_64x256x16_F32F16F16_SSILNSP_5MajorE0ELSR_0ELNSP_7ScaleInE1ELSS_1EEEEEENS4_6LayoutISD_NS5_IJSC_NSA_ILi0EEESW_EEEEENS5_IJNS4_10UnderscoreESZ_SZ_EEEEENS4_13SM90_TMA_LOADENS4_14ComposedLayoutINS4_7SwizzleILi3ELi4ELi3EEENS4_18smem_ptr_flag_bitsILi16EEENSV_INS5_IJNSA_ILi8EEENSA_ILi64EEEEEENS5_IJS19_SC_EEEEEEEvNS4_8identityENS4_23SM90_TMA_LOAD_MULTICASTES1D_vS1E_EENS_8epilogue10collective6detail29Sm90TmaWarpSpecializedAdapterINS1I_15DefaultEpilogueISK_SL_SL_NS1H_6thread17LinearCombinationISK_Li1EffLNS1M_9ScaleType4KindE0ELNS_15FloatRoundStyleE2ESK_EENS1_15EpilogueDefaultEEEEEvvEEEEvNT_6ParamsE --------------------------
	.section	.nv.shared._ZN7cutlass13device_kernelINS_4gemm6kernel13GemmUniversalIN4cute5tupleIJiiiiEEENS1_10collective13CollectiveMmaINS1_34MainloopSm90TmaGmmaWarpSpecializedILi2ENS5_IJNS4_1CILi2EEENSA_ILi1EEESC_EEENS1_35KernelTmaWarpSpecializedCooperativeEEENS5_IJNSA_ILi192EEENSA_ILi256EEENSA_ILi128EEEEEENS_6half_tENS5_IJlSC_lEEESK_SL_NS4_8TiledMMAINS4_8MMA_AtomIJNS4_4SM904GMMA26MMA_64x256x16_F32F16F16_SSILNSP_5MajorE0ELSR_0ELNSP_7ScaleInE1ELSS_1EEEEEENS4_6LayoutISD_NS5_IJSC_NSA_ILi0EEESW_EEEEENS5_IJNS4_10UnderscoreESZ_SZ_EEEEENS4_13SM90_TMA_LOADENS4_14ComposedLayoutINS4_7SwizzleILi3ELi4ELi3EEENS4_18smem_ptr_flag_bitsILi16EEENSV_INS5_IJNSA_ILi8EEENSA_ILi64EEEEEENS5_IJS19_SC_EEEEEEEvNS4_8identityENS4_23SM90_TMA_LOAD_MULTICASTES1D_vS1E_EENS_8epilogue10collective6detail29Sm90TmaWarpSpecializedAdapterINS1I_15DefaultEpilogueISK_SL_SL_NS1H_6thread17LinearCombinationISK_Li1EffLNS1M_9ScaleType4KindE0ELNS_15FloatRoundStyleE2ESK_EENS1_15EpilogueDefaultEEEEEvvEEEEvNT_6ParamsE,"aw",@nobits
	.sectionflags	@""
	.align	16
	.zero		1024


//--------------------- .nv.shared.reserved.0     --------------------------
	.section	.nv.shared.reserved.0,"aw",@nobits
	.weak		__nv_reservedSMEM_offset_0_alias
	.size		__nv_reservedSMEM_offset_0_alias, 0, 0
	.other		__nv_reservedSMEM_offset_0_alias,@"STO_CUDA_RESERVED_SHARED STV_DEFAULT"
__nv_reservedSMEM_offset_0_alias:
	.zero		0


//--------------------- .nv.global                --------------------------
	.section	.nv.global,"aw",@nobits
.nv.global:
	.type		_ZN39_INTERNAL_4a7d5d07_4_k_cu_6596d884_30054cute1_E,@object
	.size		_ZN39_INTERNAL_4a7d5d07_4_k_cu_6596d884_30054cute1_E,(_ZN39_INTERNAL_4a7d5d07_4_k_cu_6596d884_30054cuda3std3__45__cpo6cbeginE - _ZN39_INTERNAL_4a7d5d07_4_k_cu_6596d884_30054cute1_E)
_ZN39_INTERNAL_4a7d5d07_4_k_cu_6596d884_30054cute1_E:
	.zero		1
	.type		_ZN39_INTERNAL_4a7d5d07_4_k_cu_6596d884_30054cuda3std3__45__cpo6cbeginE,@object
	.size		_ZN39_INTERNAL_4a7d5d07_4_k_cu_6596d884_30054cuda3std3__45__cpo6cbeginE,(_ZN39_INTERNAL_4a7d5d07_4_k_cu_6596d884_30054cuda3std3__48in_placeE - _ZN39_INTERNAL_4a7d5d07_4_k_cu_6596d884_30054cuda3std3__45__cpo6cbeginE)
_ZN39_INTERNAL_4a7d5d07_4_k_cu_6596d884_30054cuda3std3__45__cpo6cbeginE:
	.zero		1
	.type		_ZN39_INTERNAL_4a7d5d07_4_k_cu_6596d884_30054cuda3std3__48in_placeE,@object
	.size		_ZN39_INTERNAL_4a7d5d07_4_k_cu_6596d884_30054cuda3std3__48in_placeE,(_ZN39_INTERNAL_4a7d5d07_4_k_cu_6596d884_30054cuda3std6ranges3__45__cpo9iter_moveE - _ZN39_INTERNAL_4a7d5d07_4_k_cu_6596d884_30054cuda3std3__48in_placeE)
_ZN39_INTERNAL_4a7d5d07_4_k_cu_6596d884_30054cuda3std3__48in_placeE:
	.zero		1
	.type		_ZN39_INTERNAL_4a7d5d07_4_k_cu_6596d884_30054cuda3std6ranges3__45__cpo9iter_moveE,@object
	.size		_ZN39_INTERNAL_4a7d5d07_4_k_cu_6596d884_30054cuda3std6ranges3__45__cpo9iter_moveE,(_ZN39_INTERNAL_4a7d5d07_4_k_cu_6596d884_30054cuda3std3__45__cpo5beginE - _ZN39_INTERNAL_4a7d5d07_4_k_cu_6596d884_30054cuda3std6ranges3__45__cpo9iter_moveE)
_ZN39_INTERNAL_4a7d5d07_4_k_cu_6596d884_30054cuda3std6ranges3__45__cpo9iter_moveE:
	.zero		1
	.type		_ZN39_INTERNAL_4a7d5d07_4_k_cu_6596d884_30054cuda3std3__45__cpo5beginE,@object
	.size		_ZN39_INTERNAL_4a7d5d07_4_k_cu_6596d884_30054cuda3std3__45__cpo5beginE,(_ZN39_INTERNAL_4a7d5d07_4_k_cu_6596d884_30054cuda3std3__441_GLOBAL__N__4a7d5d07_4_k_cu_6596d884_30056ignoreE - _ZN39_INTERNAL_4a7d5d07_4_k_cu_6596d884_30054cuda3std3__45__cpo5beginE)
_ZN39_INTERNAL_4a7d5d07_4_k_cu_6596d884_30054cuda3std3__45__cpo5beginE:
	.zero		1
	.type		_ZN39_INTERNAL_4a7d5d07_4_k_cu_6596d884_30054cuda3std3__441_GLOBAL__N__4a7d5d07_4_k_cu_6596d884_30056ignoreE,@object
	.size		_ZN39_INTERNAL_4a7d5d07_4_k_cu_6596d884_30054cuda3std3__441_GLOBAL__N__4a7d5d07_4_k_cu_6596d884_30056ignoreE,(_ZN39_INTERNAL_4a7d5d07_4_k_cu_6596d884_30054cute7productE - _ZN39_INTERNAL_4a7d5d07_4_k_cu_6596d884_30054cuda3std3__441_GLOBAL__N__4a7d5d07_4_k_cu_6596d884_30056ignoreE)
_ZN39_INTERNAL_4a7d5d07_4_k_cu_6596d884_30054cuda3std3__441_GLOBAL__N__4a7d5d07_4_k_cu_6596d884_30056ignoreE:
	.zero		1
	.type		_ZN39_INTERNAL_4a7d5d07_4_k_cu_6596d884_30054cute7productE,@object
	.size		_ZN39_INTERNAL_4a7d5d07_4_k_cu_6596d884_30054cute7productE,(_ZN39_INTERNAL_4a7d5d07_4_k_cu_6596d884_30054cuda3std3__45__cpo3endE - _ZN39_INTERNAL_4a7d5d07_4_k_cu_6596d884_30054cute7productE)
_ZN39_INTERNAL_4a7d5d07_4_k_cu_6596d884_30054cute7productE:
	.zero		1
	.type		_ZN39_INTERNAL_4a7d5d07_4_k_cu_6596d884_30054cuda3std3__45__cpo3endE,@object
	.size		_ZN39_INTERNAL_4a7d5d07_4_k_cu_6596d884_30054cuda3std3__45__cpo3endE,(_ZN39_INTERNAL_4a7d5d07_4_k_cu_6596d884_30054cuda3std3__419piecewise_constructE - _ZN39_INTERNAL_4a7d5d07_4_k_cu_6596d884_30054cuda3std3__45__cpo3endE)
_ZN39_INTERNAL_4a7d5d07_4_k_cu_6596d884_30054cuda3std3__45__cpo3endE:
	.zero		1
	.type		_ZN39_INTERNAL_4a7d5d07_4_k_cu_6596d884_30054cuda3std3__419piecewise_constructE,@object
	.size		_ZN39_INTERNAL_4a7d5d07_4_k_cu_6596d884_30054cuda3std3__419piecewise_constructE,(_ZN39_INTERNAL_4a7d5d07_4_k_cu_6596d884_30054cuda3std3__45__cpo4cendE - _ZN39_INTERNAL_4a7d5d07_4_k_cu_6596d884_30054cuda3std3__419piecewise_constructE)
_ZN39_INTERNAL_4a7d5d07_4_k_cu_6596d884_30054cuda3std3__419piecewise_constructE:
	.zero		1
	.type		_ZN39_INTERNAL_4a7d5d07_4_k_cu_6596d884_30054cuda3std3__45__cpo4cendE,@object
	.size		_ZN39_INTERNAL_4a7d5d07_4_k_cu_6596d884_30054cuda3std3__45__cpo4cendE,(_ZN39_INTERNAL_4a7d5d07_4_k_cu_6596d884_30054cuda3std6ranges3__45__cpo4swapE - _ZN39_INTERNAL_4a7d5d07_4_k_cu_6596d884_30054cuda3std3__45__cpo4cendE)
_ZN39_INTERNAL_4a7d5d07_4_k_cu_6596d884_30054cuda3std3__45__cpo4cendE:
	.zero		1
	.type		_ZN39_INTERNAL_4a7d5d07_4_k_cu_6596d884_30054cuda3std6ranges3__45__cpo4swapE,@object
	.size		_ZN39_INTERNAL_4a7d5d07_4_k_cu_6596d884_30054cuda3std6ranges3__45__cpo4swapE,(.L_8 - _ZN39_INTERNAL_4a7d5d07_4_k_cu_6596d884_30054cuda3std6ranges3__45__cpo4swapE)
_ZN39_INTERNAL_4a7d5d07_4_k_cu_6596d884_30054cuda3std6ranges3__45__cpo4swapE:
	.zero		1
.L_8:


//--------------------- .nv.constant0._ZN7cutlass13device_kernelINS_4gemm6kernel13GemmUniversalIN4cute5tupleIJiiiiEEENS1_10collective13CollectiveMmaINS1_34MainloopSm90TmaGmmaWarpSpecializedILi2ENS5_IJNS4_1CILi2EEENSA_ILi1EEESC_EEENS1_35KernelTmaWarpSpecializedCooperativeEEENS5_IJNSA_ILi192EEENSA_ILi256EEENSA_ILi128EEEEEENS_6half_tENS5_IJlSC_lEEESK_SL_NS4_8TiledMMAINS4_8MMA_AtomIJNS4_4SM904GMMA26MMA_64x256x16_F32F16F16_SSILNSP_5MajorE0ELSR_0ELNSP_7ScaleInE1ELSS_1EEEEEENS4_6LayoutISD_NS5_IJSC_NSA_ILi0EEESW_EEEEENS5_IJNS4_10UnderscoreESZ_SZ_EEEEENS4_13SM90_TMA_LOADENS4_14ComposedLayoutINS4_7SwizzleILi3ELi4ELi3EEENS4_18smem_ptr_flag_bitsILi16EEENSV_INS5_IJNSA_ILi8EEENSA_ILi64EEEEEENS5_IJS19_SC_EEEEEEEvNS4_8identityENS4_23SM90_TMA_LOAD_MULTICASTES1D_vS1E_EENS_8epilogue10collective6detail29Sm90TmaWarpSpecializedAdapterINS1I_15DefaultEpilogueISK_SL_SL_NS1H_6thread17LinearCombinationISK_Li1EffLNS1M_9ScaleType4KindE0ELNS_15FloatRoundStyleE2ESK_EENS1_15EpilogueDefaultEEEEEvvEEEEvNT_6ParamsE --------------------------
	.section	.nv.constant0._ZN7cutlass13device_kernelINS_4gemm6kernel13GemmUniversalIN4cute5tupleIJiiiiEEENS1_10collective13CollectiveMmaINS1_34MainloopSm90TmaGmmaWarpSpecializedILi2ENS5_IJNS4_1CILi2EEENSA_ILi1EEESC_EEENS1_35KernelTmaWarpSpecializedCooperativeEEENS5_IJNSA_ILi192EEENSA_ILi256EEENSA_ILi128EEEEEENS_6half_tENS5_IJlSC_lEEESK_SL_NS4_8TiledMMAINS4_8MMA_AtomIJNS4_4SM904GMMA26MMA_64x256x16_F32F16F16_SSILNSP_5MajorE0ELSR_0ELNSP_7ScaleInE1ELSS_1EEEEEENS4_6LayoutISD_NS5_IJSC_NSA_ILi0EEESW_EEEEENS5_IJNS4_10UnderscoreESZ_SZ_EEEEENS4_13SM90_TMA_LOADENS4_14ComposedLayoutINS4_7SwizzleILi3ELi4ELi3EEENS4_18smem_ptr_flag_bitsILi16EEENSV_INS5_IJNSA_ILi8EEENSA_ILi64EEEEEENS5_IJS19_SC_EEEEEEEvNS4_8identityENS4_23SM90_TMA_LOAD_MULTICASTES1D_vS1E_EENS_8epilogue10collective6detail29Sm90TmaWarpSpecializedAdapterINS1I_15DefaultEpilogueISK_SL_SL_NS1H_6thread17LinearCombinationISK_Li1EffLNS1M_9ScaleType4KindE0ELNS_15FloatRoundStyleE2ESK_EENS1_15EpilogueDefaultEEEEEvvEEEEvNT_6ParamsE,"a",@progbits
	.sectionflags	@""
	.align	4
.nv.constant0._ZN7cutlass13device_kernelINS_4gemm6kernel13GemmUniversalIN4cute5tupleIJiiiiEEENS1_10collective13CollectiveMmaINS1_34MainloopSm90TmaGmmaWarpSpecializedILi2ENS5_IJNS4_1CILi2EEENSA_ILi1EEESC_EEENS1_35KernelTmaWarpSpecializedCooperativeEEENS5_IJNSA_ILi192EEENSA_ILi256EEENSA_ILi128EEEEEENS_6half_tENS5_IJlSC_lEEESK_SL_NS4_8TiledMMAINS4_8MMA_AtomIJNS4_4SM904GMMA26MMA_64x256x16_F32F16F16_SSILNSP_5MajorE0ELSR_0ELNSP_7ScaleInE1ELSS_1EEEEEENS4_6LayoutISD_NS5_IJSC_NSA_ILi0EEESW_EEEEENS5_IJNS4_10UnderscoreESZ_SZ_EEEEENS4_13SM90_TMA_LOADENS4_14ComposedLayoutINS4_7SwizzleILi3ELi4ELi3EEENS4_18smem_ptr_flag_bitsILi16EEENSV_INS5_IJNSA_ILi8EEENSA_ILi64EEEEEENS5_IJS19_SC_EEEEEEEvNS4_8identityENS4_23SM90_TMA_LOAD_MULTICASTES1D_vS1E_EENS_8epilogue10collective6detail29Sm90TmaWarpSpecializedAdapterINS1I_15DefaultEpilogueISK_SL_SL_NS1H_6thread17LinearCombinationISK_Li1EffLNS1M_9ScaleType4KindE0ELNS_15FloatRoundStyleE2ESK_EENS1_15EpilogueDefaultEEEEEvvEEEEvNT_6ParamsE:
	.zero		1664


//--------------------- SYMBOLS --------------------------

	.type		.nv.reservedSmem.offset0,@object
	.size		.nv.reservedSmem.offset0,0x4
	.type		__assertfail,@function
